//
// Generated by NVIDIA NVVM Compiler
//
// Compiler Build ID: CL-36424714
// Cuda compilation tools, release 13.0, V13.0.88
// Based on NVVM 20.0.0
//

.version 9.0
.target sm_100
.address_size 64

	// .globl	_Z17gemm_kernel_naivePfS_S_iii

.visible .entry _Z17gemm_kernel_naivePfS_S_iii(
	.param .u64 .ptr .align 1 _Z17gemm_kernel_naivePfS_S_iii_param_0,
	.param .u64 .ptr .align 1 _Z17gemm_kernel_naivePfS_S_iii_param_1,
	.param .u64 .ptr .align 1 _Z17gemm_kernel_naivePfS_S_iii_param_2,
	.param .u32 _Z17gemm_kernel_naivePfS_S_iii_param_3,
	.param .u32 _Z17gemm_kernel_naivePfS_S_iii_param_4,
	.param .u32 _Z17gemm_kernel_naivePfS_S_iii_param_5
)
{
	.reg .pred 	%p<13>;
	.reg .b32 	%r<41>;
	.reg .b32 	%f<68>;
	.reg .b64 	%rd<53>;

	ld.param.u64 	%rd7, [_Z17gemm_kernel_naivePfS_S_iii_param_0];
	ld.param.u64 	%rd8, [_Z17gemm_kernel_naivePfS_S_iii_param_1];
	ld.param.u64 	%rd6, [_Z17gemm_kernel_naivePfS_S_iii_param_2];
	ld.param.u32 	%r20, [_Z17gemm_kernel_naivePfS_S_iii_param_3];
	ld.param.u32 	%r18, [_Z17gemm_kernel_naivePfS_S_iii_param_4];
	ld.param.u32 	%r19, [_Z17gemm_kernel_naivePfS_S_iii_param_5];
	cvta.to.global.u64 	%rd1, %rd8;
	cvta.to.global.u64 	%rd2, %rd7;
	mov.u32 	%r21, %ctaid.y;
	mov.u32 	%r22, %ntid.y;
	mov.u32 	%r23, %tid.y;
	mad.lo.s32 	%r1, %r21, %r22, %r23;
	mov.u32 	%r24, %ctaid.x;
	mov.u32 	%r25, %ntid.x;
	mov.u32 	%r26, %tid.x;
	mad.lo.s32 	%r2, %r24, %r25, %r26;
	setp.ge.s32 	%p1, %r1, %r20;
	setp.ge.s32 	%p2, %r2, %r18;
	or.pred  	%p3, %p1, %p2;
	@%p3 bra 	$L__BB0_14;
	setp.lt.s32 	%p4, %r19, 1;
	mov.f32 	%f67, 0f00000000;
	@%p4 bra 	$L__BB0_13;
	mul.lo.s32 	%r3, %r19, %r1;
	and.b32  	%r4, %r19, 7;
	setp.lt.u32 	%p5, %r19, 8;
	mov.f32 	%f67, 0f00000000;
	mov.b32 	%r39, 0;
	@%p5 bra 	$L__BB0_5;
	and.b32  	%r39, %r19, 2147483640;
	neg.s32 	%r37, %r39;
	shl.b32 	%r7, %r18, 3;
	mul.wide.u32 	%rd9, %r3, 4;
	add.s64 	%rd10, %rd9, %rd2;
	add.s64 	%rd52, %rd10, 16;
	mov.f32 	%f67, 0f00000000;
	mul.wide.s32 	%rd13, %r18, 4;
	mov.u32 	%r36, %r2;
$L__BB0_4:
	.pragma "nounroll";
	ld.global.f32 	%f17, [%rd52+-16];
	mul.wide.s32 	%rd11, %r36, 4;
	add.s64 	%rd12, %rd1, %rd11;
	ld.global.f32 	%f18, [%rd12];
	fma.rn.f32 	%f19, %f17, %f18, %f67;
	ld.global.f32 	%f20, [%rd52+-12];
	add.s64 	%rd14, %rd12, %rd13;
	ld.global.f32 	%f21, [%rd14];
	fma.rn.f32 	%f22, %f20, %f21, %f19;
	ld.global.f32 	%f23, [%rd52+-8];
	add.s64 	%rd15, %rd14, %rd13;
	ld.global.f32 	%f24, [%rd15];
	fma.rn.f32 	%f25, %f23, %f24, %f22;
	ld.global.f32 	%f26, [%rd52+-4];
	add.s64 	%rd16, %rd15, %rd13;
	ld.global.f32 	%f27, [%rd16];
	fma.rn.f32 	%f28, %f26, %f27, %f25;
	ld.global.f32 	%f29, [%rd52];
	add.s64 	%rd17, %rd16, %rd13;
	ld.global.f32 	%f30, [%rd17];
	fma.rn.f32 	%f31, %f29, %f30, %f28;
	ld.global.f32 	%f32, [%rd52+4];
	add.s64 	%rd18, %rd17, %rd13;
	ld.global.f32 	%f33, [%rd18];
	fma.rn.f32 	%f34, %f32, %f33, %f31;
	ld.global.f32 	%f35, [%rd52+8];
	add.s64 	%rd19, %rd18, %rd13;
	ld.global.f32 	%f36, [%rd19];
	fma.rn.f32 	%f37, %f35, %f36, %f34;
	ld.global.f32 	%f38, [%rd52+12];
	add.s64 	%rd20, %rd19, %rd13;
	ld.global.f32 	%f39, [%rd20];
	fma.rn.f32 	%f67, %f38, %f39, %f37;
	add.s32 	%r37, %r37, 8;
	add.s32 	%r36, %r36, %r7;
	add.s64 	%rd52, %rd52, 32;
	setp.ne.s32 	%p6, %r37, 0;
	@%p6 bra 	$L__BB0_4;
$L__BB0_5:
	setp.eq.s32 	%p7, %r4, 0;
	@%p7 bra 	$L__BB0_13;
	and.b32  	%r13, %r19, 3;
	setp.lt.u32 	%p8, %r4, 4;
	@%p8 bra 	$L__BB0_8;
	add.s32 	%r28, %r39, %r3;
	mul.wide.u32 	%rd21, %r28, 4;
	add.s64 	%rd22, %rd2, %rd21;
	ld.global.f32 	%f41, [%rd22];
	mad.lo.s32 	%r29, %r39, %r18, %r2;
	mul.wide.s32 	%rd23, %r29, 4;
	add.s64 	%rd24, %rd1, %rd23;
	ld.global.f32 	%f42, [%rd24];
	fma.rn.f32 	%f43, %f41, %f42, %f67;
	cvt.u64.u32 	%rd25, %r3;
	cvt.u64.u32 	%rd26, %r39;
	add.s64 	%rd27, %rd26, %rd25;
	shl.b64 	%rd28, %rd27, 2;
	add.s64 	%rd29, %rd2, %rd28;
	ld.global.f32 	%f44, [%rd29+4];
	mul.wide.s32 	%rd30, %r18, 4;
	add.s64 	%rd31, %rd24, %rd30;
	ld.global.f32 	%f45, [%rd31];
	fma.rn.f32 	%f46, %f44, %f45, %f43;
	ld.global.f32 	%f47, [%rd29+8];
	add.s64 	%rd32, %rd31, %rd30;
	ld.global.f32 	%f48, [%rd32];
	fma.rn.f32 	%f49, %f47, %f48, %f46;
	ld.global.f32 	%f50, [%rd29+12];
	add.s64 	%rd33, %rd32, %rd30;
	ld.global.f32 	%f51, [%rd33];
	fma.rn.f32 	%f67, %f50, %f51, %f49;
	add.s32 	%r39, %r39, 4;
$L__BB0_8:
	setp.eq.s32 	%p9, %r13, 0;
	@%p9 bra 	$L__BB0_13;
	setp.eq.s32 	%p10, %r13, 1;
	@%p10 bra 	$L__BB0_11;
	add.s32 	%r30, %r39, %r3;
	mul.wide.u32 	%rd34, %r30, 4;
	add.s64 	%rd35, %rd2, %rd34;
	ld.global.f32 	%f53, [%rd35];
	mad.lo.s32 	%r31, %r39, %r18, %r2;
	mul.wide.s32 	%rd36, %r31, 4;
	add.s64 	%rd37, %rd1, %rd36;
	ld.global.f32 	%f54, [%rd37];
	fma.rn.f32 	%f55, %f53, %f54, %f67;
	cvt.u64.u32 	%rd38, %r3;
	cvt.u64.u32 	%rd39, %r39;
	add.s64 	%rd40, %rd39, %rd38;
	shl.b64 	%rd41, %rd40, 2;
	add.s64 	%rd42, %rd2, %rd41;
	ld.global.f32 	%f56, [%rd42+4];
	mul.wide.s32 	%rd43, %r18, 4;
	add.s64 	%rd44, %rd37, %rd43;
	ld.global.f32 	%f57, [%rd44];
	fma.rn.f32 	%f67, %f56, %f57, %f55;
	add.s32 	%r39, %r39, 2;
$L__BB0_11:
	and.b32  	%r32, %r19, 1;
	setp.eq.b32 	%p11, %r32, 1;
	not.pred 	%p12, %p11;
	@%p12 bra 	$L__BB0_13;
	add.s32 	%r33, %r39, %r3;
	mul.wide.u32 	%rd45, %r33, 4;
	add.s64 	%rd46, %rd2, %rd45;
	ld.global.f32 	%f58, [%rd46];
	mad.lo.s32 	%r34, %r39, %r18, %r2;
	mul.wide.s32 	%rd47, %r34, 4;
	add.s64 	%rd48, %rd1, %rd47;
	ld.global.f32 	%f59, [%rd48];
	fma.rn.f32 	%f67, %f58, %f59, %f67;
$L__BB0_13:
	mad.lo.s32 	%r35, %r18, %r1, %r2;
	cvta.to.global.u64 	%rd49, %rd6;
	mul.wide.s32 	%rd50, %r35, 4;
	add.s64 	%rd51, %rd49, %rd50;
	st.global.f32 	[%rd51], %f67;
$L__BB0_14:
	ret;

}
	// .globl	_Z20gemm_kernel_reg_tilePfS_S_iii
.visible .entry _Z20gemm_kernel_reg_tilePfS_S_iii(
	.param .u64 .ptr .align 1 _Z20gemm_kernel_reg_tilePfS_S_iii_param_0,
	.param .u64 .ptr .align 1 _Z20gemm_kernel_reg_tilePfS_S_iii_param_1,
	.param .u64 .ptr .align 1 _Z20gemm_kernel_reg_tilePfS_S_iii_param_2,
	.param .u32 _Z20gemm_kernel_reg_tilePfS_S_iii_param_3,
	.param .u32 _Z20gemm_kernel_reg_tilePfS_S_iii_param_4,
	.param .u32 _Z20gemm_kernel_reg_tilePfS_S_iii_param_5
)
{
	.reg .pred 	%p<6>;
	.reg .b32 	%r<57>;
	.reg .b32 	%f<172>;
	.reg .b64 	%rd<39>;

	ld.param.u64 	%rd4, [_Z20gemm_kernel_reg_tilePfS_S_iii_param_1];
	ld.param.u32 	%r24, [_Z20gemm_kernel_reg_tilePfS_S_iii_param_4];
	ld.param.u32 	%r25, [_Z20gemm_kernel_reg_tilePfS_S_iii_param_5];
	cvta.to.global.u64 	%rd1, %rd4;
	mov.u32 	%r26, %ctaid.y;
	mov.u32 	%r27, %ntid.y;
	mov.u32 	%r28, %tid.y;
	mad.lo.s32 	%r1, %r26, %r27, %r28;
	mov.u32 	%r29, %ctaid.x;
	mov.u32 	%r30, %ntid.x;
	mov.u32 	%r31, %tid.x;
	mad.lo.s32 	%r2, %r29, %r30, %r31;
	setp.lt.s32 	%p1, %r25, 1;
	mov.f32 	%f140, 0f00000000;
	mov.f32 	%f141, %f140;
	mov.f32 	%f142, %f140;
	mov.f32 	%f143, %f140;
	mov.f32 	%f144, %f140;
	mov.f32 	%f145, %f140;
	mov.f32 	%f146, %f140;
	mov.f32 	%f147, %f140;
	mov.f32 	%f148, %f140;
	mov.f32 	%f149, %f140;
	mov.f32 	%f150, %f140;
	mov.f32 	%f151, %f140;
	mov.f32 	%f152, %f140;
	mov.f32 	%f153, %f140;
	mov.f32 	%f154, %f140;
	mov.f32 	%f155, %f140;
	@%p1 bra 	$L__BB1_6;
	shl.b32 	%r3, %r1, 2;
	shl.b32 	%r50, %r2, 2;
	setp.eq.s32 	%p2, %r25, 1;
	mov.b32 	%r56, 0;
	mov.f32 	%f140, 0f00000000;
	@%p2 bra 	$L__BB1_4;
	mul.lo.s32 	%r51, %r3, %r25;
	and.b32  	%r33, %r25, 2147483646;
	neg.s32 	%r55, %r33;
	add.s32 	%r54, %r51, %r25;
	add.s32 	%r34, %r3, 2;
	mul.lo.s32 	%r53, %r25, %r34;
	add.s32 	%r35, %r3, 3;
	mul.lo.s32 	%r52, %r25, %r35;
	mov.f32 	%f140, 0f00000000;
	mul.wide.s32 	%rd16, %r24, 4;
	mov.f32 	%f141, %f140;
	mov.f32 	%f142, %f140;
	mov.f32 	%f143, %f140;
	mov.f32 	%f144, %f140;
	mov.f32 	%f145, %f140;
	mov.f32 	%f146, %f140;
	mov.f32 	%f147, %f140;
	mov.f32 	%f148, %f140;
	mov.f32 	%f149, %f140;
	mov.f32 	%f150, %f140;
	mov.f32 	%f151, %f140;
	mov.f32 	%f152, %f140;
	mov.f32 	%f153, %f140;
	mov.f32 	%f154, %f140;
	mov.f32 	%f155, %f140;
$L__BB1_3:
	ld.param.u64 	%rd36, [_Z20gemm_kernel_reg_tilePfS_S_iii_param_0];
	and.b32  	%r56, %r25, 2147483646;
	cvta.to.global.u64 	%rd5, %rd36;
	mul.wide.u32 	%rd6, %r51, 4;
	add.s64 	%rd7, %rd5, %rd6;
	ld.global.f32 	%f84, [%rd7];
	mul.wide.u32 	%rd8, %r54, 4;
	add.s64 	%rd9, %rd5, %rd8;
	ld.global.f32 	%f85, [%rd9];
	mul.wide.u32 	%rd10, %r53, 4;
	add.s64 	%rd11, %rd5, %rd10;
	ld.global.f32 	%f86, [%rd11];
	mul.wide.u32 	%rd12, %r52, 4;
	add.s64 	%rd13, %rd5, %rd12;
	ld.global.f32 	%f87, [%rd13];
	mul.wide.s32 	%rd14, %r50, 4;
	add.s64 	%rd15, %rd1, %rd14;
	ld.global.f32 	%f88, [%rd15];
	ld.global.f32 	%f89, [%rd15+4];
	ld.global.f32 	%f90, [%rd15+8];
	ld.global.f32 	%f91, [%rd15+12];
	fma.rn.f32 	%f92, %f84, %f88, %f155;
	fma.rn.f32 	%f93, %f84, %f89, %f154;
	fma.rn.f32 	%f94, %f84, %f90, %f153;
	fma.rn.f32 	%f95, %f84, %f91, %f152;
	fma.rn.f32 	%f96, %f85, %f88, %f151;
	fma.rn.f32 	%f97, %f85, %f89, %f150;
	fma.rn.f32 	%f98, %f85, %f90, %f149;
	fma.rn.f32 	%f99, %f85, %f91, %f148;
	fma.rn.f32 	%f100, %f86, %f88, %f147;
	fma.rn.f32 	%f101, %f86, %f89, %f146;
	fma.rn.f32 	%f102, %f86, %f90, %f145;
	fma.rn.f32 	%f103, %f86, %f91, %f144;
	fma.rn.f32 	%f104, %f87, %f88, %f143;
	fma.rn.f32 	%f105, %f87, %f89, %f142;
	fma.rn.f32 	%f106, %f87, %f90, %f141;
	fma.rn.f32 	%f107, %f87, %f91, %f140;
	ld.global.f32 	%f108, [%rd7+4];
	ld.global.f32 	%f109, [%rd9+4];
	ld.global.f32 	%f110, [%rd11+4];
	ld.global.f32 	%f111, [%rd13+4];
	add.s64 	%rd17, %rd15, %rd16;
	ld.global.f32 	%f112, [%rd17];
	ld.global.f32 	%f113, [%rd17+4];
	ld.global.f32 	%f114, [%rd17+8];
	ld.global.f32 	%f115, [%rd17+12];
	fma.rn.f32 	%f155, %f108, %f112, %f92;
	fma.rn.f32 	%f154, %f108, %f113, %f93;
	fma.rn.f32 	%f153, %f108, %f114, %f94;
	fma.rn.f32 	%f152, %f108, %f115, %f95;
	fma.rn.f32 	%f151, %f109, %f112, %f96;
	fma.rn.f32 	%f150, %f109, %f113, %f97;
	fma.rn.f32 	%f149, %f109, %f114, %f98;
	fma.rn.f32 	%f148, %f109, %f115, %f99;
	fma.rn.f32 	%f147, %f110, %f112, %f100;
	fma.rn.f32 	%f146, %f110, %f113, %f101;
	fma.rn.f32 	%f145, %f110, %f114, %f102;
	fma.rn.f32 	%f144, %f110, %f115, %f103;
	fma.rn.f32 	%f143, %f111, %f112, %f104;
	fma.rn.f32 	%f142, %f111, %f113, %f105;
	fma.rn.f32 	%f141, %f111, %f114, %f106;
	fma.rn.f32 	%f140, %f111, %f115, %f107;
	add.s32 	%r55, %r55, 2;
	add.s32 	%r54, %r54, 2;
	add.s32 	%r53, %r53, 2;
	add.s32 	%r52, %r52, 2;
	add.s32 	%r51, %r51, 2;
	shl.b32 	%r36, %r24, 1;
	add.s32 	%r50, %r50, %r36;
	setp.ne.s32 	%p3, %r55, 0;
	@%p3 bra 	$L__BB1_3;
$L__BB1_4:
	and.b32  	%r37, %r25, 1;
	setp.eq.b32 	%p4, %r37, 1;
	not.pred 	%p5, %p4;
	@%p5 bra 	$L__BB1_6;
	ld.param.u64 	%rd37, [_Z20gemm_kernel_reg_tilePfS_S_iii_param_0];
	mul.lo.s32 	%r38, %r1, %r25;
	shl.b32 	%r39, %r38, 2;
	add.s32 	%r40, %r39, %r56;
	cvta.to.global.u64 	%rd18, %rd37;
	mul.wide.u32 	%rd19, %r40, 4;
	add.s64 	%rd20, %rd18, %rd19;
	ld.global.f32 	%f116, [%rd20];
	add.s32 	%r41, %r40, %r25;
	mul.wide.u32 	%rd21, %r41, 4;
	add.s64 	%rd22, %rd18, %rd21;
	ld.global.f32 	%f117, [%rd22];
	add.s32 	%r42, %r41, %r25;
	mul.wide.u32 	%rd23, %r42, 4;
	add.s64 	%rd24, %rd18, %rd23;
	ld.global.f32 	%f118, [%rd24];
	add.s32 	%r43, %r42, %r25;
	mul.wide.u32 	%rd25, %r43, 4;
	add.s64 	%rd26, %rd18, %rd25;
	ld.global.f32 	%f119, [%rd26];
	shl.b32 	%r44, %r2, 2;
	mad.lo.s32 	%r45, %r56, %r24, %r44;
	mul.wide.s32 	%rd27, %r45, 4;
	add.s64 	%rd28, %rd1, %rd27;
	ld.global.f32 	%f120, [%rd28];
	ld.global.f32 	%f121, [%rd28+4];
	ld.global.f32 	%f122, [%rd28+8];
	ld.global.f32 	%f123, [%rd28+12];
	fma.rn.f32 	%f155, %f116, %f120, %f155;
	fma.rn.f32 	%f154, %f116, %f121, %f154;
	fma.rn.f32 	%f153, %f116, %f122, %f153;
	fma.rn.f32 	%f152, %f116, %f123, %f152;
	fma.rn.f32 	%f151, %f117, %f120, %f151;
	fma.rn.f32 	%f150, %f117, %f121, %f150;
	fma.rn.f32 	%f149, %f117, %f122, %f149;
	fma.rn.f32 	%f148, %f117, %f123, %f148;
	fma.rn.f32 	%f147, %f118, %f120, %f147;
	fma.rn.f32 	%f146, %f118, %f121, %f146;
	fma.rn.f32 	%f145, %f118, %f122, %f145;
	fma.rn.f32 	%f144, %f118, %f123, %f144;
	fma.rn.f32 	%f143, %f119, %f120, %f143;
	fma.rn.f32 	%f142, %f119, %f121, %f142;
	fma.rn.f32 	%f141, %f119, %f122, %f141;
	fma.rn.f32 	%f140, %f119, %f123, %f140;
$L__BB1_6:
	ld.param.u64 	%rd38, [_Z20gemm_kernel_reg_tilePfS_S_iii_param_2];
	cvta.to.global.u64 	%rd29, %rd38;
	shl.b32 	%r46, %r2, 2;
	mul.lo.s32 	%r47, %r1, %r24;
	shl.b32 	%r48, %r47, 2;
	add.s32 	%r49, %r48, %r46;
	mul.wide.s32 	%rd30, %r49, 4;
	add.s64 	%rd31, %rd29, %rd30;
	st.global.f32 	[%rd31], %f155;
	st.global.f32 	[%rd31+4], %f154;
	st.global.f32 	[%rd31+8], %f153;
	st.global.f32 	[%rd31+12], %f152;
	mul.wide.s32 	%rd32, %r24, 4;
	add.s64 	%rd33, %rd31, %rd32;
	st.global.f32 	[%rd33], %f151;
	st.global.f32 	[%rd33+4], %f150;
	st.global.f32 	[%rd33+8], %f149;
	st.global.f32 	[%rd33+12], %f148;
	add.s64 	%rd34, %rd33, %rd32;
	st.global.f32 	[%rd34], %f147;
	st.global.f32 	[%rd34+4], %f146;
	st.global.f32 	[%rd34+8], %f145;
	st.global.f32 	[%rd34+12], %f144;
	add.s64 	%rd35, %rd34, %rd32;
	st.global.f32 	[%rd35], %f143;
	st.global.f32 	[%rd35+4], %f142;
	st.global.f32 	[%rd35+8], %f141;
	st.global.f32 	[%rd35+12], %f140;
	ret;

}


// ===== COMPILED SASS (sm_100) =====

	.target	sm_100

	.elftype	@"ET_EXEC"


//--------------------- .note.nv.tkinfo           --------------------------
	.section	.note.nv.tkinfo,"",@"SHT_NOTE"
	.sectionflags	@"SHF_NOTE_NV_TKINFO"
	.tkinfo
        /*0018*/ 	.word	0x00000002
        /*0030*/ 	.string	""
        /*0030*/ 	.string	"ptxas"
        /*0030*/ 	.string	"Cuda compilation tools, release 13.0, V13.0.88"
        /*0030*/ 	.string	"Build cuda_13.0.r13.0/compiler.36424714_0"
        /*0030*/ 	.string	"-arch sm_100 -m 64 "



//--------------------- .note.nv.cuinfo           --------------------------
	.section	.note.nv.cuinfo,"",@"SHT_NOTE"
	.sectionflags	@"SHF_NOTE_NV_CUINFO"
        /*0018*/ 	.short	0x0002
        /*001a*/ 	.short	0x0064
        /*001c*/ 	.short	0x0082
	.zero		2


//--------------------- .nv.info                  --------------------------
	.section	.nv.info,"",@"SHT_CUDA_INFO"
	.align	4


	//----- nvinfo : EIATTR_REGCOUNT
	.align		4
        /*0000*/ 	.byte	0x04, 0x2f
        /*0002*/ 	.short	(.L_1 - .L_0)
	.align		4
.L_0:
        /*0004*/ 	.word	index@(_Z17gemm_kernel_naivePfS_S_iii)
        /*0008*/ 	.word	0x00000020


	//----- nvinfo : EIATTR_FRAME_SIZE
	.align		4
.L_1:
        /*000c*/ 	.byte	0x04, 0x11
        /*000e*/ 	.short	(.L_3 - .L_2)
	.align		4
.L_2:
        /*0010*/ 	.word	index@(_Z17gemm_kernel_naivePfS_S_iii)
        /*0014*/ 	.word	0x00000000


	//----- nvinfo : EIATTR_REGCOUNT
	.align		4
.L_3:
        /*0018*/ 	.byte	0x04, 0x2f
        /*001a*/ 	.short	(.L_5 - .L_4)
	.align		4
.L_4:
        /*001c*/ 	.word	index@(_Z20gemm_kernel_reg_tilePfS_S_iii)
        /*0020*/ 	.word	0x00000030


	//----- nvinfo : EIATTR_FRAME_SIZE
	.align		4
.L_5:
        /*0024*/ 	.byte	0x04, 0x11
        /*0026*/ 	.short	(.L_7 - .L_6)
	.align		4
.L_6:
        /*0028*/ 	.word	index@(_Z20gemm_kernel_reg_tilePfS_S_iii)
        /*002c*/ 	.word	0x00000000


	//----- nvinfo : EIATTR_MIN_STACK_SIZE
	.align		4
.L_7:
        /*0030*/ 	.byte	0x04, 0x12
        /*0032*/ 	.short	(.L_9 - .L_8)
	.align		4
.L_8:
        /*0034*/ 	.word	index@(_Z20gemm_kernel_reg_tilePfS_S_iii)
        /*0038*/ 	.word	0x00000000


	//----- nvinfo : EIATTR_MIN_STACK_SIZE
	.align		4
.L_9:
        /*003c*/ 	.byte	0x04, 0x12
        /*003e*/ 	.short	(.L_11 - .L_10)
	.align		4
.L_10:
        /*0040*/ 	.word	index@(_Z17gemm_kernel_naivePfS_S_iii)
        /*0044*/ 	.word	0x00000000
.L_11:


//--------------------- .nv.compat                --------------------------
	.section	.nv.compat,"",@"SHT_CUDA_COMPAT_INFO"
	.align	4
        /*0000*/ 	.byte	0x02, 0x09, 0x00, 0x00, 0x02, 0x02, 0x01, 0x00, 0x02, 0x05, 0x05, 0x00, 0x03, 0x07, 0x01, 0x01
        /*0010*/ 	.byte	0x02, 0x03, 0x00, 0x00, 0x02, 0x06, 0x01, 0x00, 0x04, 0x0b, 0x08, 0x00, 0x09, 0x00, 0x00, 0x00
        /*0020*/ 	.byte	0x00, 0x00, 0x00, 0x00


//--------------------- .nv.info._Z20gemm_kernel_reg_tilePfS_S_iii --------------------------
	.section	.nv.info._Z20gemm_kernel_reg_tilePfS_S_iii,"",@"SHT_CUDA_INFO"
	.sectionflags	@""
	.align	4


	//----- nvinfo : EIATTR_CUDA_API_VERSION
	.align		4
        /*0000*/ 	.byte	0x04, 0x37
        /*0002*/ 	.short	(.L_13 - .L_12)
.L_12:
        /*0004*/ 	.word	0x00000082


	//----- nvinfo : EIATTR_KPARAM_INFO
	.align		4
.L_13:
        /*0008*/ 	.byte	0x04, 0x17
        /*000a*/ 	.short	(.L_15 - .L_14)
.L_14:
        /*000c*/ 	.word	0x00000000
        /*0010*/ 	.short	0x0005
        /*0012*/ 	.short	0x0020
        /*0014*/ 	.byte	0x00, 0xf0, 0x11, 0x00


	//----- nvinfo : EIATTR_KPARAM_INFO
	.align		4
.L_15:
        /*0018*/ 	.byte	0x04, 0x17
        /*001a*/ 	.short	(.L_17 - .L_16)
.L_16:
        /*001c*/ 	.word	0x00000000
        /*0020*/ 	.short	0x0004
        /*0022*/ 	.short	0x001c
        /*0024*/ 	.byte	0x00, 0xf0, 0x11, 0x00


	//----- nvinfo : EIATTR_KPARAM_INFO
	.align		4
.L_17:
        /*0028*/ 	.byte	0x04, 0x17
        /*002a*/ 	.short	(.L_19 - .L_18)
.L_18:
        /*002c*/ 	.word	0x00000000
        /*0030*/ 	.short	0x0003
        /*0032*/ 	.short	0x0018
        /*0034*/ 	.byte	0x00, 0xf0, 0x11, 0x00


	//----- nvinfo : EIATTR_KPARAM_INFO
	.align		4
.L_19:
        /*0038*/ 	.byte	0x04, 0x17
        /*003a*/ 	.short	(.L_21 - .L_20)
.L_20:
        /*003c*/ 	.word	0x00000000
        /*0040*/ 	.short	0x0002
        /*0042*/ 	.short	0x0010
        /*0044*/ 	.byte	0x00, 0xf5, 0x21, 0x00


	//----- nvinfo : EIATTR_KPARAM_INFO
	.align		4
.L_21:
        /*0048*/ 	.byte	0x04, 0x17
        /*004a*/ 	.short	(.L_23 - .L_22)
.L_22:
        /*004c*/ 	.word	0x00000000
        /*0050*/ 	.short	0x0001
        /*0052*/ 	.short	0x0008
        /*0054*/ 	.byte	0x00, 0xf5, 0x21, 0x00


	//----- nvinfo : EIATTR_KPARAM_INFO
	.align		4
.L_23:
        /*0058*/ 	.byte	0x04, 0x17
        /*005a*/ 	.short	(.L_25 - .L_24)
.L_24:
        /*005c*/ 	.word	0x00000000
        /*0060*/ 	.short	0x0000
        /*0062*/ 	.short	0x0000
        /*0064*/ 	.byte	0x00, 0xf5, 0x21, 0x00


	//----- nvinfo : EIATTR_SPARSE_MMA_MASK
	.align		4
.L_25:
        /*0068*/ 	.byte	0x03, 0x50
        /*006a*/ 	.short	0x0000


	//----- nvinfo : EIATTR_MAXREG_COUNT
	.align		4
        /*006c*/ 	.byte	0x03, 0x1b
        /*006e*/ 	.short	0x00ff


	//----- nvinfo : EIATTR_MERCURY_ISA_VERSION
	.align		4
        /*0070*/ 	.byte	0x03, 0x5f
        /*0072*/ 	.short	0x0101


	//----- nvinfo : EIATTR_VRC_CTA_INIT_COUNT
	.align		4
        /*0074*/ 	.byte	0x02, 0x4a
	.zero		1
	.zero		1


	//----- nvinfo : EIATTR_EXIT_INSTR_OFFSETS
	.align		4
        /*0078*/ 	.byte	0x04, 0x1c
        /*007a*/ 	.short	(.L_27 - .L_26)


	//   ....[0]....
.L_26:
        /*007c*/ 	.word	0x00000b30


	//----- nvinfo : EIATTR_CBANK_PARAM_SIZE
	.align		4
.L_27:
        /*0080*/ 	.byte	0x03, 0x19
        /*0082*/ 	.short	0x0024


	//----- nvinfo : EIATTR_PARAM_CBANK
	.align		4
        /*0084*/ 	.byte	0x04, 0x0a
        /*0086*/ 	.short	(.L_29 - .L_28)
	.align		4
.L_28:
        /*0088*/ 	.word	index@(.nv.constant0._Z20gemm_kernel_reg_tilePfS_S_iii)
        /*008c*/ 	.short	0x0380
        /*008e*/ 	.short	0x0024


	//----- nvinfo : EIATTR_SW_WAR
	.align		4
.L_29:
        /*0090*/ 	.byte	0x04, 0x36
        /*0092*/ 	.short	(.L_31 - .L_30)
.L_30:
        /*0094*/ 	.word	0x00000008
.L_31:


//--------------------- .nv.info._Z17gemm_kernel_naivePfS_S_iii --------------------------
	.section	.nv.info._Z17gemm_kernel_naivePfS_S_iii,"",@"SHT_CUDA_INFO"
	.sectionflags	@""
	.align	4


	//----- nvinfo : EIATTR_CUDA_API_VERSION
	.align		4
        /*0000*/ 	.byte	0x04, 0x37
        /*0002*/ 	.short	(.L_33 - .L_32)
.L_32:
        /*0004*/ 	.word	0x00000082


	//----- nvinfo : EIATTR_KPARAM_INFO
	.align		4
.L_33:
        /*0008*/ 	.byte	0x04, 0x17
        /*000a*/ 	.short	(.L_35 - .L_34)
.L_34:
        /*000c*/ 	.word	0x00000000
        /*0010*/ 	.short	0x0005
        /*0012*/ 	.short	0x0020
        /*0014*/ 	.byte	0x00, 0xf0, 0x11, 0x00


	//----- nvinfo : EIATTR_KPARAM_INFO
	.align		4
.L_35:
        /*0018*/ 	.byte	0x04, 0x17
        /*001a*/ 	.short	(.L_37 - .L_36)
.L_36:
        /*001c*/ 	.word	0x00000000
        /*0020*/ 	.short	0x0004
        /*0022*/ 	.short	0x001c
        /*0024*/ 	.byte	0x00, 0xf0, 0x11, 0x00


	//----- nvinfo : EIATTR_KPARAM_INFO
	.align		4
.L_37:
        /*0028*/ 	.byte	0x04, 0x17
        /*002a*/ 	.short	(.L_39 - .L_38)
.L_38:
        /*002c*/ 	.word	0x00000000
        /*0030*/ 	.short	0x0003
        /*0032*/ 	.short	0x0018
        /*0034*/ 	.byte	0x00, 0xf0, 0x11, 0x00


	//----- nvinfo : EIATTR_KPARAM_INFO
	.align		4
.L_39:
        /*0038*/ 	.byte	0x04, 0x17
        /*003a*/ 	.short	(.L_41 - .L_40)
.L_40:
        /*003c*/ 	.word	0x00000000
        /*0040*/ 	.short	0x0002
        /*0042*/ 	.short	0x0010
        /*0044*/ 	.byte	0x00, 0xf5, 0x21, 0x00


	//----- nvinfo : EIATTR_KPARAM_INFO
	.align		4
.L_41:
        /*0048*/ 	.byte	0x04, 0x17
        /*004a*/ 	.short	(.L_43 - .L_42)
.L_42:
        /*004c*/ 	.word	0x00000000
        /*0050*/ 	.short	0x0001
        /*0052*/ 	.short	0x0008
        /*0054*/ 	.byte	0x00, 0xf5, 0x21, 0x00


	//----- nvinfo : EIATTR_KPARAM_INFO
	.align		4
.L_43:
        /*0058*/ 	.byte	0x04, 0x17
        /*005a*/ 	.short	(.L_45 - .L_44)
.L_44:
        /*005c*/ 	.word	0x00000000
        /*0060*/ 	.short	0x0000
        /*0062*/ 	.short	0x0000
        /*0064*/ 	.byte	0x00, 0xf5, 0x21, 0x00


	//----- nvinfo : EIATTR_SPARSE_MMA_MASK
	.align		4
.L_45:
        /*0068*/ 	.byte	0x03, 0x50
        /*006a*/ 	.short	0x0000


	//----- nvinfo : EIATTR_MAXREG_COUNT
	.align		4
        /*006c*/ 	.byte	0x03, 0x1b
        /*006e*/ 	.short	0x00ff


	//----- nvinfo : EIATTR_MERCURY_ISA_VERSION
	.align		4
        /*0070*/ 	.byte	0x03, 0x5f
        /*0072*/ 	.short	0x0101


	//----- nvinfo : EIATTR_VRC_CTA_INIT_COUNT
	.align		4
        /*0074*/ 	.byte	0x02, 0x4a
	.zero		1
	.zero		1


	//----- nvinfo : EIATTR_EXIT_INSTR_OFFSETS
	.align		4
        /*0078*/ 	.byte	0x04, 0x1c
        /*007a*/ 	.short	(.L_47 - .L_46)


	//   ....[0]....
.L_46:
        /*007c*/ 	.word	0x000000c0


	//   ....[1]....
        /*0080*/ 	.word	0x000008e0


	//----- nvinfo : EIATTR_CBANK_PARAM_SIZE
	.align		4
.L_47:
        /*0084*/ 	.byte	0x03, 0x19
        /*0086*/ 	.short	0x0024


	//----- nvinfo : EIATTR_PARAM_CBANK
	.align		4
        /*0088*/ 	.byte	0x04, 0x0a
        /*008a*/ 	.short	(.L_49 - .L_48)
	.align		4
.L_48:
        /*008c*/ 	.word	index@(.nv.constant0._Z17gemm_kernel_naivePfS_S_iii)
        /*0090*/ 	.short	0x0380
        /*0092*/ 	.short	0x0024


	//----- nvinfo : EIATTR_SW_WAR
	.align		4
.L_49:
        /*0094*/ 	.byte	0x04, 0x36
        /*0096*/ 	.short	(.L_51 - .L_50)
.L_50:
        /*0098*/ 	.word	0x00000008
.L_51:


//--------------------- .nv.callgraph             --------------------------
	.section	.nv.callgraph,"",@"SHT_CUDA_CALLGRAPH"
	.align	4
	.sectionentsize	8
	.align		4
        /*0000*/ 	.word	0x00000000
	.align		4
        /*0004*/ 	.word	0xffffffff
	.align		4
        /*0008*/ 	.word	0x00000000
	.align		4
        /*000c*/ 	.word	0xfffffffe
	.align		4
        /*0010*/ 	.word	0x00000000
	.align		4
        /*0014*/ 	.word	0xfffffffd
	.align		4
        /*0018*/ 	.word	0x00000000
	.align		4
        /*001c*/ 	.word	0xfffffffc


//--------------------- .text._Z20gemm_kernel_reg_tilePfS_S_iii --------------------------
	.section	.text._Z20gemm_kernel_reg_tilePfS_S_iii,"ax",@progbits
	.align	128
        .global         _Z20gemm_kernel_reg_tilePfS_S_iii
        .type           _Z20gemm_kernel_reg_tilePfS_S_iii,@function
        .size           _Z20gemm_kernel_reg_tilePfS_S_iii,(.L_x_9 - _Z20gemm_kernel_reg_tilePfS_S_iii)
        .other          _Z20gemm_kernel_reg_tilePfS_S_iii,@"STO_CUDA_ENTRY STV_DEFAULT"
_Z20gemm_kernel_reg_tilePfS_S_iii:
.text._Z20gemm_kernel_reg_tilePfS_S_iii:
[----:B------:R-:W-:Y:S01]  /*0000*/  LDC R1, c[0x0][0x37c] ;  /* 0x0000df00ff017b82 */ /* 0x000fe20000000800 */
[----:B------:R-:W0:Y:S01]  /*0010*/  S2R R3, SR_TID.Y ;  /* 0x0000000000037919 */ /* 0x000e220000002200 */
[----:B------:R-:W1:Y:S06]  /*0020*/  LDCU UR8, c[0x0][0x3a0] ;  /* 0x00007400ff0877ac */ /* 0x000e6c0008000800 */
[----:B------:R-:W0:Y:S01]  /*0030*/  LDC R0, c[0x0][0x364] ;  /* 0x0000d900ff007b82 */ /* 0x000e220000000800 */
[----:B------:R-:W-:Y:S01]  /*0040*/  HFMA2 R16, -RZ, RZ, 0, 0 ;  /* 0x00000000ff107431 */ /* 0x000fe200000001ff */
[----:B------:R-:W2:Y:S01]  /*0050*/  S2R R2, SR_TID.X ;  /* 0x0000000000027919 */ /* 0x000ea20000002100 */
[----:B------:R-:W-:Y:S01]  /*0060*/  HFMA2 R24, -RZ, RZ, 0, 0 ;  /* 0x00000000ff187431 */ /* 0x000fe200000001ff */
[----:B------:R-:W-:-:S02]  /*0070*/  CS2R R18, SRZ ;  /* 0x0000000000127805 */ /* 0x000fc4000001ff00 */
[----:B------:R-:W-:Y:S02]  /*0080*/  MOV R14, RZ ;  /* 0x000000ff000e7202 */ /* 0x000fe40000000f00 */
[----:B------:R-:W-:Y:S02]  /*0090*/  CS2R R20, SRZ ;  /* 0x0000000000147805 */ /* 0x000fe4000001ff00 */
[----:B------:R-:W-:Y:S01]  /*00a0*/  CS2R R22, SRZ ;  /* 0x0000000000167805 */ /* 0x000fe2000001ff00 */
[----:B------:R-:W0:Y:S01]  /*00b0*/  S2UR UR4, SR_CTAID.Y ;  /* 0x00000000000479c3 */ /* 0x000e220000002600 */
[----:B------:R-:W-:Y:S02]  /*00c0*/  CS2R R26, SRZ ;  /* 0x00000000001a7805 */ /* 0x000fe4000001ff00 */
[----:B------:R-:W-:Y:S02]  /*00d0*/  CS2R R28, SRZ ;  /* 0x00000000001c7805 */ /* 0x000fe4000001ff00 */
[----:B------:R-:W-:-:S02]  /*00e0*/  CS2R R30, SRZ ;  /* 0x00000000001e7805 */ /* 0x000fc4000001ff00 */
[----:B------:R-:W-:Y:S01]  /*00f0*/  MOV R32, RZ ;  /* 0x000000ff00207202 */ /* 0x000fe20000000f00 */
[----:B------:R-:W3:Y:S01]  /*0100*/  LDCU.64 UR6, c[0x0][0x358] ;  /* 0x00006b00ff0677ac */ /* 0x000ee20008000a00 */
[----:B------:R-:W2:Y:S01]  /*0110*/  S2UR UR5, SR_CTAID.X ;  /* 0x00000000000579c3 */ /* 0x000ea20000002500 */
[----:B-1----:R-:W-:-:S07]  /*0120*/  UISETP.GE.AND UP0, UPT, UR8, 0x1, UPT ;  /* 0x000000010800788c */ /* 0x002fce000bf06270 */
[----:B------:R-:W2:Y:S01]  /*0130*/  LDC R15, c[0x0][0x360] ;  /* 0x0000d800ff0f7b82 */ /* 0x000ea20000000800 */
[----:B0-----:R-:W-:Y:S02]  /*0140*/  IMAD R0, R0, UR4, R3 ;  /* 0x0000000400007c24 */ /* 0x001fe4000f8e0203 */
[----:B--2---:R-:W-:Y:S01]  /*0150*/  IMAD R15, R15, UR5, R2 ;  /* 0x000000050f0f7c24 */ /* 0x004fe2000f8e0202 */
[----:B---3--:R-:W-:Y:S06]  /*0160*/  BRA.U !UP0, `(.L_x_0) ;  /* 0x0000000908107547 */ /* 0x008fec000b800000 */
[----:B------:R-:W-:Y:S01]  /*0170*/  UISETP.NE.AND UP0, UPT, UR8, 0x1, UPT ;  /* 0x000000010800788c */ /* 0x000fe2000bf05270 */
[----:B------:R-:W-:Y:S01]  /*0180*/  SHF.L.U32 R25, R15, 0x2, RZ ;  /* 0x000000020f197819 */ /* 0x000fe200000006ff */
[----:B------:R-:W-:Y:S01]  /*0190*/  UMOV UR4, URZ ;  /* 0x000000ff00047c82 */ /* 0x000fe20008000000 */
[----:B------:R-:W-:-:S06]  /*01a0*/  MOV R16, RZ ;  /* 0x000000ff00107202 */ /* 0x000fcc0000000f00 */
[----:B------:R-:W-:Y:S05]  /*01b0*/  BRA.U !UP0, `(.L_x_1) ;  /* 0x0000000508547547 */ /* 0x000fea000b800000 */
[----:B------:R-:W-:Y:S01]  /*01c0*/  SHF.L.U32 R37, R0, 0x2, RZ ;  /* 0x0000000200257819 */ /* 0x000fe200000006ff */
[----:B------:R-:W-:Y:S01]  /*01d0*/  HFMA2 R16, -RZ, RZ, 0, 0 ;  /* 0x00000000ff107431 */ /* 0x000fe200000001ff */
[----:B------:R-:W-:Y:S01]  /*01e0*/  ULOP3.LUT UR4, UR8, 0x7ffffffe, URZ, 0xc0, !UPT ;  /* 0x7ffffffe08047892 */ /* 0x000fe2000f8ec0ff */
[----:B------:R-:W-:Y:S01]  /*01f0*/  HFMA2 R24, -RZ, RZ, 0, 0 ;  /* 0x00000000ff187431 */ /* 0x000fe200000001ff */
[C---:B------:R-:W-:Y:S02]  /*0200*/  IADD3 R33, PT, PT, R37.reuse, 0x2, RZ ;  /* 0x0000000225217810 */ /* 0x040fe40007ffe0ff */
[----:B------:R-:W-:Y:S02]  /*0210*/  CS2R R18, SRZ ;  /* 0x0000000000127805 */ /* 0x000fe4000001ff00 */
[C---:B------:R-:W-:Y:S01]  /*0220*/  IADD3 R35, PT, PT, R37.reuse, 0x3, RZ ;  /* 0x0000000325237810 */ /* 0x040fe20007ffe0ff */
[----:B------:R-:W-:Y:S01]  /*0230*/  IMAD R37, R37, UR8, RZ ;  /* 0x0000000825257c24 */ /* 0x000fe2000f8e02ff */
[----:B------:R-:W-:-:S02]  /*0240*/  MOV R14, RZ ;  /* 0x000000ff000e7202 */ /* 0x000fc40000000f00 */
[----:B------:R-:W-:Y:S02]  /*0250*/  CS2R R20, SRZ ;  /* 0x0000000000147805 */ /* 0x000fe4000001ff00 */
[----:B------:R-:W-:Y:S02]  /*0260*/  CS2R R22, SRZ ;  /* 0x0000000000167805 */ /* 0x000fe4000001ff00 */
[----:B------:R-:W-:Y:S02]  /*0270*/  CS2R R26, SRZ ;  /* 0x00000000001a7805 */ /* 0x000fe4000001ff00 */
[----:B------:R-:W-:Y:S02]  /*0280*/  CS2R R28, SRZ ;  /* 0x00000000001c7805 */ /* 0x000fe4000001ff00 */
[----:B------:R-:W-:Y:S02]  /*0290*/  CS2R R30, SRZ ;  /* 0x00000000001e7805 */ /* 0x000fe4000001ff00 */
[----:B------:R-:W-:Y:S01]  /*02a0*/  MOV R32, RZ ;  /* 0x000000ff00207202 */ /* 0x000fe20000000f00 */
[----:B------:R-:W-:Y:S01]  /*02b0*/  IMAD R33, R33, UR8, RZ ;  /* 0x0000000821217c24 */ /* 0x000fe2000f8e02ff */
[----:B------:R-:W-:Y:S01]  /*02c0*/  IADD3 R17, PT, PT, R37, UR8, RZ ;  /* 0x0000000825117c10 */ /* 0x000fe2000fffe0ff */
[----:B------:R-:W-:Y:S01]  /*02d0*/  IMAD R35, R35, UR8, RZ ;  /* 0x0000000823237c24 */ /* 0x000fe2000f8e02ff */
[----:B------:R-:W-:-:S12]  /*02e0*/  UIADD3 UR4, UPT, UPT, -UR4, URZ, URZ ;  /* 0x000000ff04047290 */ /* 0x000fd8000fffe1ff */
.L_x_2:
[----:B------:R-:W0:Y:S08]  /*02f0*/  LDC.64 R8, c[0x0][0x388] ;  /* 0x0000e200ff087b82 */ /* 0x000e300000000a00 */
[----:B------:R-:W1:Y:S08]  /*0300*/  LDC.64 R2, c[0x0][0x380] ;  /* 0x0000e000ff027b82 */ /* 0x000e700000000a00 */
[----:B------:R-:W2:Y:S01]  /*0310*/  LDC R34, c[0x0][0x39c] ;  /* 0x0000e700ff227b82 */ /* 0x000ea20000000800 */
[----:B0-----:R-:W-:-:S05]  /*0320*/  IMAD.WIDE R8, R25, 0x4, R8 ;  /* 0x0000000419087825 */ /* 0x001fca00078e0208 */
[----:B------:R-:W3:Y:S01]  /*0330*/  LDG.E R40, desc[UR6][R8.64] ;  /* 0x0000000608287981 */ /* 0x000ee2000c1e1900 */
[----:B-1----:R-:W-:-:S03]  /*0340*/  IMAD.WIDE.U32 R6, R17, 0x4, R2 ;  /* 0x0000000411067825 */ /* 0x002fc600078e0002 */
[----:B------:R-:W4:Y:S01]  /*0350*/  LDG.E R38, desc[UR6][R8.64+0x4] ;  /* 0x0000040608267981 */ /* 0x000f22000c1e1900 */
[----:B------:R-:W-:-:S03]  /*0360*/  IMAD.WIDE.U32 R12, R33, 0x4, R2 ;  /* 0x00000004210c7825 */ /* 0x000fc600078e0002 */
[----:B------:R-:W5:Y:S01]  /*0370*/  LDG.E R41, desc[UR6][R8.64+0x8] ;  /* 0x0000080608297981 */ /* 0x000f62000c1e1900 */
[----:B------:R-:W-:-:S03]  /*0380*/  IMAD.WIDE.U32 R4, R37, 0x4, R2 ;  /* 0x0000000425047825 */ /* 0x000fc600078e0002 */
[----:B------:R-:W5:Y:S01]  /*0390*/  LDG.E R36, desc[UR6][R8.64+0xc] ;  /* 0x00000c0608247981 */ /* 0x000f62000c1e1900 */
[----:B--2---:R-:W-:-:S03]  /*03a0*/  IMAD.WIDE R10, R34, 0x4, R8 ;  /* 0x00000004220a7825 */ /* 0x004fc600078e0208 */
[----:B------:R-:W3:Y:S01]  /*03b0*/  LDG.E R43, desc[UR6][R6.64] ;  /* 0x00000006062b7981 */ /* 0x000ee2000c1e1900 */
[----:B------:R-:W-:-:S03]  /*03c0*/  IMAD.WIDE.U32 R2, R35, 0x4, R2 ;  /* 0x0000000423027825 */ /* 0x000fc600078e0002 */
[----:B------:R-:W2:Y:S04]  /*03d0*/  LDG.E R39, desc[UR6][R4.64] ;  /* 0x0000000604277981 */ /* 0x000ea8000c1e1900 */
[----:B------:R-:W2:Y:S04]  /*03e0*/  LDG.E R8, desc[UR6][R12.64] ;  /* 0x000000060c087981 */ /* 0x000ea8000c1e1900 */
[----:B------:R-:W2:Y:S04]  /*03f0*/  LDG.E R42, desc[UR6][R4.64+0x4] ;  /* 0x00000406042a7981 */ /* 0x000ea8000c1e1900 */
[----:B------:R-:W2:Y:S04]  /*0400*/  LDG.E R6, desc[UR6][R6.64+0x4] ;  /* 0x0000040606067981 */ /* 0x000ea8000c1e1900 */
[----:B------:R-:W2:Y:S04]  /*0410*/  LDG.E R44, desc[UR6][R10.64+0x4] ;  /* 0x000004060a2c7981 */ /* 0x000ea8000c1e1900 */
[----:B------:R-:W2:Y:S04]  /*0420*/  LDG.E R9, desc[UR6][R12.64+0x4] ;  /* 0x000004060c097981 */ /* 0x000ea8000c1e1900 */
[----:B------:R-:W2:Y:S04]  /*0430*/  LDG.E R5, desc[UR6][R10.64] ;  /* 0x000000060a057981 */ /* 0x000ea8000c1e1900 */
[----:B------:R-:W2:Y:S04]  /*0440*/  LDG.E R45, desc[UR6][R10.64+0x8] ;  /* 0x000008060a2d7981 */ /* 0x000ea8000c1e1900 */
[----:B------:R3:W2:Y:S04]  /*0450*/  LDG.E R4, desc[UR6][R10.64+0xc] ;  /* 0x00000c060a047981 */ /* 0x0006a8000c1e1900 */
[----:B------:R-:W2:Y:S04]  /*0460*/  LDG.E R7, desc[UR6][R2.64] ;  /* 0x0000000602077981 */ /* 0x000ea8000c1e1900 */
[----:B------:R2:W2:Y:S01]  /*0470*/  LDG.E R2, desc[UR6][R2.64+0x4] ;  /* 0x0000040602027981 */ /* 0x0004a2000c1e1900 */
[----:B------:R-:W-:-:S04]  /*0480*/  UIADD3 UR4, UPT, UPT, UR4, 0x2, URZ ;  /* 0x0000000204047890 */ /* 0x000fc8000fffe0ff */
[----:B------:R-:W-:Y:S01]  /*0490*/  UISETP.NE.AND UP0, UPT, UR4, URZ, UPT ;  /* 0x000000ff0400728c */ /* 0x000fe2000bf05270 */
[----:B------:R-:W-:Y:S02]  /*04a0*/  LEA R25, R34, R25, 0x1 ;  /* 0x0000001922197211 */ /* 0x000fe400078e08ff */
[----:B------:R-:W-:Y:S02]  /*04b0*/  IADD3 R17, PT, PT, R17, 0x2, RZ ;  /* 0x0000000211117810 */ /* 0x000fe40007ffe0ff */
[----:B------:R-:W-:Y:S02]  /*04c0*/  IADD3 R33, PT, PT, R33, 0x2, RZ ;  /* 0x0000000221217810 */ /* 0x000fe40007ffe0ff */
[----:B------:R-:W-:Y:S02]  /*04d0*/  IADD3 R35, PT, PT, R35, 0x2, RZ ;  /* 0x0000000223237810 */ /* 0x000fe40007ffe0ff */
[----:B------:R-:W-:Y:S01]  /*04e0*/  IADD3 R37, PT, PT, R37, 0x2, RZ ;  /* 0x0000000225257810 */ /* 0x000fe20007ffe0ff */
[C---:B---3--:R-:W-:Y:S01]  /*04f0*/  FFMA R11, R43.reuse, R40, R28 ;  /* 0x000000282b0b7223 */ /* 0x048fe2000000001c */
[C---:B----4-:R-:W-:Y:S01]  /*0500*/  FFMA R27, R43.reuse, R38, R27 ;  /* 0x000000262b1b7223 */ /* 0x050fe2000000001b */
[CC--:B-----5:R-:W-:Y:S01]  /*0510*/  FFMA R26, R43.reuse, R41.reuse, R26 ;  /* 0x000000292b1a7223 */ /* 0x0e0fe2000000001a */
[----:B------:R-:W-:Y:S01]  /*0520*/  FFMA R43, R43, R36, R24 ;  /* 0x000000242b2b7223 */ /* 0x000fe20000000018 */
[C---:B--2---:R-:W-:Y:S01]  /*0530*/  FFMA R3, R8.reuse, R38, R20 ;  /* 0x0000002608037223 */ /* 0x044fe20000000014 */
[C---:B------:R-:W-:Y:S01]  /*0540*/  FFMA R32, R39.reuse, R40, R32 ;  /* 0x0000002827207223 */ /* 0x040fe20000000020 */
[C---:B------:R-:W-:Y:S01]  /*0550*/  FFMA R31, R39.reuse, R38, R31 ;  /* 0x00000026271f7223 */ /* 0x040fe2000000001f */
[CC--:B------:R-:W-:Y:S01]  /*0560*/  FFMA R30, R39.reuse, R41.reuse, R30 ;  /* 0x00000029271e7223 */ /* 0x0c0fe2000000001e */
[-C--:B------:R-:W-:Y:S01]  /*0570*/  FFMA R29, R39, R36.reuse, R29 ;  /* 0x00000024271d7223 */ /* 0x080fe2000000001d */
[C---:B------:R-:W-:Y:S01]  /*0580*/  FFMA R22, R8.reuse, R41, R22 ;  /* 0x0000002908167223 */ /* 0x040fe20000000016 */
[----:B------:R-:W-:Y:S01]  /*0590*/  FFMA R21, R8, R36, R21 ;  /* 0x0000002408157223 */ /* 0x000fe20000000015 */
[CC--:B------:R-:W-:Y:S01]  /*05a0*/  FFMA R27, R6.reuse, R44.reuse, R27 ;  /* 0x0000002c061b7223 */ /* 0x0c0fe2000000001b */
[----:B------:R-:W-:Y:S01]  /*05b0*/  FFMA R20, R9, R44, R3 ;  /* 0x0000002c09147223 */ /* 0x000fe20000000003 */
[C---:B------:R-:W-:Y:S01]  /*05c0*/  FFMA R28, R6.reuse, R5, R11 ;  /* 0x00000005061c7223 */ /* 0x040fe2000000000b */
[C---:B------:R-:W-:Y:S01]  /*05d0*/  FFMA R26, R6.reuse, R45, R26 ;  /* 0x0000002d061a7223 */ /* 0x040fe2000000001a */
[----:B------:R-:W-:Y:S01]  /*05e0*/  FFMA R24, R6, R4, R43 ;  /* 0x0000000406187223 */ /* 0x000fe2000000002b */
[-C--:B------:R-:W-:Y:S01]  /*05f0*/  FFMA R6, R8, R40.reuse, R23 ;  /* 0x0000002808067223 */ /* 0x080fe20000000017 */
[C---:B------:R-:W-:Y:S01]  /*0600*/  FFMA R19, R7.reuse, R40, R19 ;  /* 0x0000002807137223 */ /* 0x040fe20000000013 */
[C---:B------:R-:W-:Y:S01]  /*0610*/  FFMA R3, R7.reuse, R38, R14 ;  /* 0x0000002607037223 */ /* 0x040fe2000000000e */
[C---:B------:R-:W-:Y:S01]  /*0620*/  FFMA R18, R7.reuse, R41, R18 ;  /* 0x0000002907127223 */ /* 0x040fe20000000012 */
[----:B------:R-:W-:Y:S01]  /*0630*/  FFMA R7, R7, R36, R16 ;  /* 0x0000002407077223 */ /* 0x000fe20000000010 */
[C---:B------:R-:W-:Y:S01]  /*0640*/  FFMA R32, R42.reuse, R5, R32 ;  /* 0x000000052a207223 */ /* 0x040fe20000000020 */
[C---:B------:R-:W-:Y:S01]  /*0650*/  FFMA R31, R42.reuse, R44, R31 ;  /* 0x0000002c2a1f7223 */ /* 0x040fe2000000001f */
[C---:B------:R-:W-:Y:S01]  /*0660*/  FFMA R30, R42.reuse, R45, R30 ;  /* 0x0000002d2a1e7223 */ /* 0x040fe2000000001e */
[-C--:B------:R-:W-:Y:S01]  /*0670*/  FFMA R29, R42, R4.reuse, R29 ;  /* 0x000000042a1d7223 */ /* 0x080fe2000000001d */
[C---:B------:R-:W-:Y:S01]  /*0680*/  FFMA R23, R9.reuse, R5, R6 ;  /* 0x0000000509177223 */ /* 0x040fe20000000006 */
[C---:B------:R-:W-:Y:S01]  /*0690*/  FFMA R22, R9.reuse, R45, R22 ;  /* 0x0000002d09167223 */ /* 0x040fe20000000016 */
[----:B------:R-:W-:Y:S01]  /*06a0*/  FFMA R21, R9, R4, R21 ;  /* 0x0000000409157223 */ /* 0x000fe20000000015 */
[C---:B------:R-:W-:Y:S01]  /*06b0*/  FFMA R19, R2.reuse, R5, R19 ;  /* 0x0000000502137223 */ /* 0x040fe20000000013 */
[C---:B------:R-:W-:Y:S01]  /*06c0*/  FFMA R14, R2.reuse, R44, R3 ;  /* 0x0000002c020e7223 */ /* 0x040fe20000000003 */
[C---:B------:R-:W-:Y:S01]  /*06d0*/  FFMA R18, R2.reuse, R45, R18 ;  /* 0x0000002d02127223 */ /* 0x040fe20000000012 */
[----:B------:R-:W-:Y:S01]  /*06e0*/  FFMA R16, R2, R4, R7 ;  /* 0x0000000402107223 */ /* 0x000fe20000000007 */
[----:B------:R-:W-:Y:S06]  /*06f0*/  BRA.U UP0, `(.L_x_2) ;  /* 0xfffffff900fc7547 */ /* 0x000fec000b83ffff */
[----:B------:R-:W-:-:S12]  /*0700*/  ULOP3.LUT UR4, UR8, 0x7ffffffe, URZ, 0xc0, !UPT ;  /* 0x7ffffffe08047892 */ /* 0x000fd8000f8ec0ff */
.L_x_1:
[----:B------:R-:W-:-:S04]  /*0710*/  ULOP3.LUT UR5, UR8, 0x1, URZ, 0xc0, !UPT ;  /* 0x0000000108057892 */ /* 0x000fc8000f8ec0ff */
[----:B------:R-:W-:-:S09]  /*0720*/  UISETP.NE.U32.AND UP0, UPT, UR5, 0x1, UPT ;  /* 0x000000010500788c */ /* 0x000fd2000bf05070 */
[----:B------:R-:W-:Y:S05]  /*0730*/  BRA.U UP0, `(.L_x_0) ;  /* 0x00000001009c7547 */ /* 0x000fea000b800000 */
[----:B------:R-:W0:Y:S01]  /*0740*/  LDC R11, c[0x0][0x39c] ;  /* 0x0000e700ff0b7b82 */ /* 0x000e220000000800 */
[----:B------:R-:W-:Y:S01]  /*0750*/  IMAD R6, R0, UR8, RZ ;  /* 0x0000000800067c24 */ /* 0x000fe2000f8e02ff */
[----:B------:R-:W-:-:S04]  /*0760*/  SHF.L.U32 R8, R15, 0x2, RZ ;  /* 0x000000020f087819 */ /* 0x000fc800000006ff */
[----:B------:R-:W-:Y:S02]  /*0770*/  LEA R9, R6, UR4, 0x2 ;  /* 0x0000000406097c11 */ /* 0x000fe4000f8e10ff */
[----:B------:R-:W1:Y:S08]  /*0780*/  LDC.64 R2, c[0x0][0x380] ;  /* 0x0000e000ff027b82 */ /* 0x000e700000000a00 */
[----:B------:R-:W2:Y:S01]  /*0790*/  LDC.64 R4, c[0x0][0x388] ;  /* 0x0000e200ff047b82 */ /* 0x000ea20000000a00 */
[----:B0-----:R-:W-:-:S02]  /*07a0*/  IMAD R11, R11, UR4, R8 ;  /* 0x000000040b0b7c24 */ /* 0x001fc4000f8e0208 */
[C---:B-1----:R-:W-:Y:S01]  /*07b0*/  IMAD.WIDE.U32 R6, R9.reuse, 0x4, R2 ;  /* 0x0000000409067825 */ /* 0x042fe200078e0002 */
[----:B------:R-:W-:-:S05]  /*07c0*/  IADD3 R9, PT, PT, R9, UR8, RZ ;  /* 0x0000000809097c10 */ /* 0x000fca000fffe0ff */
[----:B------:R-:W3:Y:S01]  /*07d0*/  LDG.E R7, desc[UR6][R6.64] ;  /* 0x0000000606077981 */ /* 0x000ee2000c1e1900 */
[----:B--2---:R-:W-:Y:S01]  /*07e0*/  IMAD.WIDE R4, R11, 0x4, R4 ;  /* 0x000000040b047825 */ /* 0x004fe200078e0204 */
[----:B------:R-:W-:-:S04]  /*07f0*/  IADD3 R11, PT, PT, R9, UR8, RZ ;  /* 0x00000008090b7c10 */ /* 0x000fc8000fffe0ff */
[----:B------:R-:W-:Y:S01]  /*0800*/  IADD3 R13, PT, PT, R11, UR8, RZ ;  /* 0x000000080b0d7c10 */ /* 0x000fe2000fffe0ff */
[--C-:B------:R-:W-:Y:S01]  /*0810*/  IMAD.WIDE.U32 R8, R9, 0x4, R2.reuse ;  /* 0x0000000409087825 */ /* 0x100fe200078e0002 */
[----:B------:R-:W3:Y:S03]  /*0820*/  LDG.E R12, desc[UR6][R4.64] ;  /* 0x00000006040c7981 */ /* 0x000ee6000c1e1900 */
[--C-:B------:R-:W-:Y:S01]  /*0830*/  IMAD.WIDE.U32 R10, R11, 0x4, R2.reuse ;  /* 0x000000040b0a7825 */ /* 0x100fe200078e0002 */
[----:B------:R-:W2:Y:S03]  /*0840*/  LDG.E R17, desc[UR6][R4.64+0x4] ;  /* 0x0000040604117981 */ /* 0x000ea6000c1e1900 */
[----:B------:R-:W-:Y:S01]  /*0850*/  IMAD.WIDE.U32 R2, R13, 0x4, R2 ;  /* 0x000000040d027825 */ /* 0x000fe200078e0002 */
[----:B------:R-:W4:Y:S04]  /*0860*/  LDG.E R25, desc[UR6][R4.64+0x8] ;  /* 0x0000080604197981 */ /* 0x000f28000c1e1900 */
[----:B------:R-:W5:Y:S04]  /*0870*/  LDG.E R33, desc[UR6][R4.64+0xc] ;  /* 0x00000c0604217981 */ /* 0x000f68000c1e1900 */
[----:B------:R-:W5:Y:S04]  /*0880*/  LDG.E R9, desc[UR6][R8.64] ;  /* 0x0000000608097981 */ /* 0x000f68000c1e1900 */
[----:B------:R-:W5:Y:S04]  /*0890*/  LDG.E R10, desc[UR6][R10.64] ;  /* 0x000000060a0a7981 */ /* 0x000f68000c1e1900 */
[----:B------:R-:W5:Y:S01]  /*08a0*/  LDG.E R2, desc[UR6][R2.64] ;  /* 0x0000000602027981 */ /* 0x000f62000c1e1900 */
[CC--:B---3--:R-:W-:Y:S01]  /*08b0*/  FFMA R32, R7.reuse, R12.reuse, R32 ;  /* 0x0000000c07207223 */ /* 0x0c8fe20000000020 */
[C---:B--2---:R-:W-:Y:S01]  /*08c0*/  FFMA R31, R7.reuse, R17, R31 ;  /* 0x00000011071f7223 */ /* 0x044fe2000000001f */
[C---:B----4-:R-:W-:Y:S01]  /*08d0*/  FFMA R30, R7.reuse, R25, R30 ;  /* 0x00000019071e7223 */ /* 0x050fe2000000001e */
[----:B-----5:R-:W-:Y:S01]  /*08e0*/  FFMA R29, R7, R33, R29 ;  /* 0x00000021071d7223 */ /* 0x020fe2000000001d */
[CC--:B------:R-:W-:Y:S01]  /*08f0*/  FFMA R28, R9.reuse, R12.reuse, R28 ;  /* 0x0000000c091c7223 */ /* 0x0c0fe2000000001c */
[C---:B------:R-:W-:Y:S01]  /*0900*/  FFMA R27, R9.reuse, R17, R27 ;  /* 0x00000011091b7223 */ /* 0x040fe2000000001b */
[C---:B------:R-:W-:Y:S01]  /*0910*/  FFMA R26, R9.reuse, R25, R26 ;  /* 0x00000019091a7223 */ /* 0x040fe2000000001a */
[----:B------:R-:W-:Y:S01]  /*0920*/  FFMA R24, R9, R33, R24 ;  /* 0x0000002109187223 */ /* 0x000fe20000000018 */
[CC--:B------:R-:W-:Y:S01]  /*0930*/  FFMA R23, R10.reuse, R12.reuse, R23 ;  /* 0x0000000c0a177223 */ /* 0x0c0fe20000000017 */
[C---:B------:R-:W-:Y:S01]  /*0940*/  FFMA R20, R10.reuse, R17, R20 ;  /* 0x000000110a147223 */ /* 0x040fe20000000014 */
[C---:B------:R-:W-:Y:S01]  /*0950*/  FFMA R22, R10.reuse, R25, R22 ;  /* 0x000000190a167223 */ /* 0x040fe20000000016 */
[----:B------:R-:W-:Y:S01]  /*0960*/  FFMA R21, R10, R33, R21 ;  /* 0x000000210a157223 */ /* 0x000fe20000000015 */
[C---:B------:R-:W-:Y:S01]  /*0970*/  FFMA R19, R2.reuse, R12, R19 ;  /* 0x0000000c02137223 */ /* 0x040fe20000000013 */
[C---:B------:R-:W-:Y:S01]  /*0980*/  FFMA R14, R2.reuse, R17, R14 ;  /* 0x00000011020e7223 */ /* 0x040fe2000000000e */
[C---:B------:R-:W-:Y:S01]  /*0990*/  FFMA R18, R2.reuse, R25, R18 ;  /* 0x0000001902127223 */ /* 0x040fe20000000012 */
[----:B------:R-:W-:-:S07]  /*09a0*/  FFMA R16, R2, R33, R16 ;  /* 0x0000002102107223 */ /* 0x000fce0000000010 */
.L_x_0:
[----:B------:R-:W0:Y:S08]  /*09b0*/  LDC R9, c[0x0][0x39c] ;  /* 0x0000e700ff097b82 */ /* 0x000e300000000800 */
[----:B------:R-:W1:Y:S01]  /*09c0*/  LDC.64 R2, c[0x0][0x390] ;  /* 0x0000e400ff027b82 */ /* 0x000e620000000a00 */
[----:B0-----:R-:W-:-:S05]  /*09d0*/  IMAD R5, R0, R9, R15 ;  /* 0x0000000900057224 */ /* 0x001fca00078e020f */
[----:B------:R-:W-:-:S05]  /*09e0*/  SHF.L.U32 R5, R5, 0x2, RZ ;  /* 0x0000000205057819 */ /* 0x000fca00000006ff */
[----:B-1----:R-:W-:-:S05]  /*09f0*/  IMAD.WIDE R2, R5, 0x4, R2 ;  /* 0x0000000405027825 */ /* 0x002fca00078e0202 */
[----:B------:R-:W-:Y:S01]  /*0a00*/  STG.E desc[UR6][R2.64], R32 ;  /* 0x0000002002007986 */ /* 0x000fe2000c101906 */
[----:B------:R-:W-:-:S03]  /*0a10*/  IMAD.WIDE R4, R9, 0x4, R2 ;  /* 0x0000000409047825 */ /* 0x000fc600078e0202 */
[----:B------:R-:W-:Y:S01]  /*0a20*/  STG.E desc[UR6][R2.64+0x4], R31 ;  /* 0x0000041f02007986 */ /* 0x000fe2000c101906 */
[----:B------:R-:W-:-:S03]  /*0a30*/  IMAD.WIDE R6, R9, 0x4, R4 ;  /* 0x0000000409067825 */ /* 0x000fc600078e0204 */
[----:B------:R-:W-:Y:S04]  /*0a40*/  STG.E desc[UR6][R2.64+0x8], R30 ;  /* 0x0000081e02007986 */ /* 0x000fe8000c101906 */
[----:B------:R-:W-:Y:S01]  /*0a50*/  STG.E desc[UR6][R2.64+0xc], R29 ;  /* 0x00000c1d02007986 */ /* 0x000fe2000c101906 */
[----:B------:R-:W-:-:S03]  /*0a60*/  IMAD.WIDE R8, R9, 0x4, R6 ;  /* 0x0000000409087825 */ /* 0x000fc600078e0206 */
[----:B------:R-:W-:Y:S04]  /*0a70*/  STG.E desc[UR6][R4.64], R28 ;  /* 0x0000001c04007986 */ /* 0x000fe8000c101906 */
        /* <DEDUP_REMOVED lines=10> */
[----:B------:R-:W-:Y:S01]  /*0b20*/  STG.E desc[UR6][R8.64+0xc], R16 ;  /* 0x00000c1008007986 */ /* 0x000fe2000c101906 */
[----:B------:R-:W-:Y:S05]  /*0b30*/  EXIT ;  /* 0x000000000000794d */ /* 0x000fea0003800000 */
.L_x_3:
[----:B------:R-:W-:-:S00]  /*0b40*/  BRA `(.L_x_3) ;  /* 0xfffffffc00fc7947 */ /* 0x000fc0000383ffff */
[----:B------:R-:W-:-:S00]  /*0b50*/  NOP ;  /* 0x0000000000007918 */ /* 0x000fc00000000000 */
        /* <DEDUP_REMOVED lines=10> */
.L_x_9:


//--------------------- .text._Z17gemm_kernel_naivePfS_S_iii --------------------------
	.section	.text._Z17gemm_kernel_naivePfS_S_iii,"ax",@progbits
	.align	128
        .global         _Z17gemm_kernel_naivePfS_S_iii
        .type           _Z17gemm_kernel_naivePfS_S_iii,@function
        .size           _Z17gemm_kernel_naivePfS_S_iii,(.L_x_10 - _Z17gemm_kernel_naivePfS_S_iii)
        .other          _Z17gemm_kernel_naivePfS_S_iii,@"STO_CUDA_ENTRY STV_DEFAULT"
_Z17gemm_kernel_naivePfS_S_iii:
.text._Z17gemm_kernel_naivePfS_S_iii:
[----:B------:R-:W-:Y:S01]  /*0000*/  LDC R1, c[0x0][0x37c] ;  /* 0x0000df00ff017b82 */ /* 0x000fe20000000800 */
[----:B------:R-:W0:Y:S07]  /*0010*/  S2R R5, SR_TID.X ;  /* 0x0000000000057919 */ /* 0x000e2e0000002100 */
[----:B------:R-:W1:Y:S01]  /*0020*/  LDC R19, c[0x0][0x364] ;  /* 0x0000d900ff137b82 */ /* 0x000e620000000800 */
[----:B------:R-:W1:Y:S07]  /*0030*/  S2R R4, SR_TID.Y ;  /* 0x0000000000047919 */ /* 0x000e6e0000002200 */
[----:B------:R-:W0:Y:S08]  /*0040*/  S2UR UR5, SR_CTAID.X ;  /* 0x00000000000579c3 */ /* 0x000e300000002500 */
[----:B------:R-:W0:Y:S08]  /*0050*/  LDC R0, c[0x0][0x360] ;  /* 0x0000d800ff007b82 */ /* 0x000e300000000800 */
[----:B------:R-:W1:Y:S08]  /*0060*/  S2UR UR4, SR_CTAID.Y ;  /* 0x00000000000479c3 */ /* 0x000e700000002600 */
[----:B------:R-:W2:Y:S01]  /*0070*/  LDC.64 R2, c[0x0][0x398] ;  /* 0x0000e600ff027b82 */ /* 0x000ea20000000a00 */
[----:B0-----:R-:W-:-:S02]  /*0080*/  IMAD R0, R0, UR5, R5 ;  /* 0x0000000500007c24 */ /* 0x001fc4000f8e0205 */
[----:B-1----:R-:W-:-:S03]  /*0090*/  IMAD R19, R19, UR4, R4 ;  /* 0x0000000413137c24 */ /* 0x002fc6000f8e0204 */
[----:B--2---:R-:W-:-:S04]  /*00a0*/  ISETP.GE.AND P0, PT, R0, R3, PT ;  /* 0x000000030000720c */ /* 0x004fc80003f06270 */
[----:B------:R-:W-:-:S13]  /*00b0*/  ISETP.GE.OR P0, PT, R19, R2, P0 ;  /* 0x000000021300720c */ /* 0x000fda0000706670 */
[----:B------:R-:W-:Y:S05]  /*00c0*/  @P0 EXIT ;  /* 0x000000000000094d */ /* 0x000fea0003800000 */
[----:B------:R-:W0:Y:S01]  /*00d0*/  LDC R2, c[0x0][0x3a0] ;  /* 0x0000e800ff027b82 */ /* 0x000e220000000800 */
[----:B------:R-:W1:Y:S01]  /*00e0*/  LDCU.64 UR4, c[0x0][0x358] ;  /* 0x00006b00ff0477ac */ /* 0x000e620008000a00 */
[----:B------:R-:W-:Y:S01]  /*00f0*/  HFMA2 R24, -RZ, RZ, 0, 0 ;  /* 0x00000000ff187431 */ /* 0x000fe200000001ff */
[----:B0-----:R-:W-:-:S13]  /*0100*/  ISETP.GE.AND P0, PT, R2, 0x1, PT ;  /* 0x000000010200780c */ /* 0x001fda0003f06270 */
[----:B-1----:R-:W-:Y:S05]  /*0110*/  @!P0 BRA `(.L_x_4) ;  /* 0x0000000400e08947 */ /* 0x002fea0003800000 */
[C---:B------:R-:W-:Y:S01]  /*0120*/  ISETP.GE.U32.AND P1, PT, R2.reuse, 0x8, PT ;  /* 0x000000080200780c */ /* 0x040fe20003f26070 */
[----:B------:R-:W-:Y:S01]  /*0130*/  IMAD R20, R19, R2, RZ ;  /* 0x0000000213147224 */ /* 0x000fe200078e02ff */
[----:B------:R-:W-:Y:S02]  /*0140*/  LOP3.LUT R27, R2, 0x7, RZ, 0xc0, !PT ;  /* 0x00000007021b7812 */ /* 0x000fe400078ec0ff */
[----:B------:R-:W-:Y:S02]  /*0150*/  MOV R24, RZ ;  /* 0x000000ff00187202 */ /* 0x000fe40000000f00 */
[----:B------:R-:W-:Y:S02]  /*0160*/  ISETP.NE.AND P0, PT, R27, RZ, PT ;  /* 0x000000ff1b00720c */ /* 0x000fe40003f05270 */
[----:B------:R-:W-:-:S05]  /*0170*/  MOV R21, RZ ;  /* 0x000000ff00157202 */ /* 0x000fca0000000f00 */
[----:B------:R-:W-:Y:S06]  /*0180*/  @!P1 BRA `(.L_x_5) ;  /* 0x0000000000c49947 */ /* 0x000fec0003800000 */
[----:B------:R-:W0:Y:S01]  /*0190*/  LDC.64 R4, c[0x0][0x380] ;  /* 0x0000e000ff047b82 */ /* 0x000e220000000a00 */
[----:B------:R-:W-:Y:S02]  /*01a0*/  LOP3.LUT R21, R2, 0x7ffffff8, RZ, 0xc0, !PT ;  /* 0x7ffffff802157812 */ /* 0x000fe400078ec0ff */
[----:B------:R-:W-:Y:S02]  /*01b0*/  MOV R24, RZ ;  /* 0x000000ff00187202 */ /* 0x000fe40000000f00 */
[----:B------:R-:W-:Y:S02]  /*01c0*/  MOV R18, R0 ;  /* 0x0000000000127202 */ /* 0x000fe40000000f00 */
[----:B------:R-:W-:Y:S01]  /*01d0*/  IADD3 R22, PT, PT, -R21, RZ, RZ ;  /* 0x000000ff15167210 */ /* 0x000fe20007ffe1ff */
[----:B0-----:R-:W-:-:S03]  /*01e0*/  IMAD.WIDE.U32 R4, R20, 0x4, R4 ;  /* 0x0000000414047825 */ /* 0x001fc600078e0004 */
[----:B------:R-:W-:-:S04]  /*01f0*/  IADD3 R6, P1, PT, R4, 0x10, RZ ;  /* 0x0000001004067810 */ /* 0x000fc80007f3e0ff */
[----:B------:R-:W-:-:S09]  /*0200*/  IADD3.X R7, PT, PT, RZ, R5, RZ, P1, !PT ;  /* 0x00000005ff077210 */ /* 0x000fd20000ffe4ff */
.L_x_6:
[----:B------:R-:W0:Y:S01]  /*0210*/  LDC.64 R16, c[0x0][0x388] ;  /* 0x0000e200ff107b82 */ /* 0x000e220000000a00 */
[----:B------:R-:W-:Y:S02]  /*0220*/  MOV R4, R6 ;  /* 0x0000000600047202 */ /* 0x000fe40000000f00 */
[----:B------:R-:W-:-:S05]  /*0230*/  MOV R5, R7 ;  /* 0x0000000700057202 */ /* 0x000fca0000000f00 */
[----:B------:R-:W2:Y:S04]  /*0240*/  LDG.E R25, desc[UR4][R4.64+-0x10] ;  /* 0xfffff00404197981 */ /* 0x000ea8000c1e1900 */
[----:B------:R-:W3:Y:S04]  /*0250*/  LDG.E R23, desc[UR4][R4.64+-0xc] ;  /* 0xfffff40404177981 */ /* 0x000ee8000c1e1900 */
[----:B------:R-:W4:Y:S04]  /*0260*/  LDG.E R29, desc[UR4][R4.64+-0x8] ;  /* 0xfffff804041d7981 */ /* 0x000f28000c1e1900 */
[----:B------:R-:W5:Y:S01]  /*0270*/  LDG.E R28, desc[UR4][R4.64+-0x4] ;  /* 0xfffffc04041c7981 */ /* 0x000f62000c1e1900 */
[----:B0-----:R-:W-:-:S05]  /*0280*/  IMAD.WIDE R16, R18, 0x4, R16 ;  /* 0x0000000412107825 */ /* 0x001fca00078e0210 */
[----:B------:R0:W2:Y:S01]  /*0290*/  LDG.E R26, desc[UR4][R16.64] ;  /* 0x00000004101a7981 */ /* 0x0000a2000c1e1900 */
[----:B------:R-:W-:-:S04]  /*02a0*/  IMAD.WIDE R14, R3, 0x4, R16 ;  /* 0x00000004030e7825 */ /* 0x000fc800078e0210 */
[C---:B------:R-:W-:Y:S02]  /*02b0*/  IMAD.WIDE R6, R3.reuse, 0x4, R14 ;  /* 0x0000000403067825 */ /* 0x040fe400078e020e */
[----:B------:R-:W3:Y:S02]  /*02c0*/  LDG.E R14, desc[UR4][R14.64] ;  /* 0x000000040e0e7981 */ /* 0x000ee4000c1e1900 */
[C---:B------:R-:W-:Y:S02]  /*02d0*/  IMAD.WIDE R10, R3.reuse, 0x4, R6 ;  /* 0x00000004030a7825 */ /* 0x040fe400078e0206 */
[----:B------:R-:W4:Y:S02]  /*02e0*/  LDG.E R6, desc[UR4][R6.64] ;  /* 0x0000000406067981 */ /* 0x000f24000c1e1900 */
[C---:B------:R-:W-:Y:S02]  /*02f0*/  IMAD.WIDE R8, R3.reuse, 0x4, R10 ;  /* 0x0000000403087825 */ /* 0x040fe400078e020a */
[----:B------:R-:W5:Y:S02]  /*0300*/  LDG.E R10, desc[UR4][R10.64] ;  /* 0x000000040a0a7981 */ /* 0x000f64000c1e1900 */
[----:B------:R-:W-:-:S02]  /*0310*/  IMAD.WIDE R12, R3, 0x4, R8 ;  /* 0x00000004030c7825 */ /* 0x000fc400078e0208 */
[----:B------:R-:W5:Y:S04]  /*0320*/  LDG.E R7, desc[UR4][R4.64] ;  /* 0x0000000404077981 */ /* 0x000f68000c1e1900 */
[----:B------:R-:W5:Y:S01]  /*0330*/  LDG.E R8, desc[UR4][R8.64] ;  /* 0x0000000408087981 */ /* 0x000f62000c1e1900 */
[----:B0-----:R-:W-:-:S03]  /*0340*/  IMAD.WIDE R16, R3, 0x4, R12 ;  /* 0x0000000403107825 */ /* 0x001fc600078e020c */
[----:B------:R-:W5:Y:S04]  /*0350*/  LDG.E R12, desc[UR4][R12.64] ;  /* 0x000000040c0c7981 */ /* 0x000f68000c1e1900 */
[----:B------:R-:W5:Y:S04]  /*0360*/  LDG.E R15, desc[UR4][R16.64] ;  /* 0x00000004100f7981 */ /* 0x000f68000c1e1900 */
[----:B------:R-:W5:Y:S04]  /*0370*/  LDG.E R9, desc[UR4][R4.64+0x4] ;  /* 0x0000040404097981 */ /* 0x000f68000c1e1900 */
[----:B------:R-:W5:Y:S01]  /*0380*/  LDG.E R11, desc[UR4][R4.64+0xc] ;  /* 0x00000c04040b7981 */ /* 0x000f62000c1e1900 */
[----:B--2---:R-:W-:Y:S01]  /*0390*/  FFMA R26, R25, R26, R24 ;  /* 0x0000001a191a7223 */ /* 0x004fe20000000018 */
[----:B------:R-:W-:-:S02]  /*03a0*/  IMAD.WIDE R24, R3, 0x4, R16 ;  /* 0x0000000403187825 */ /* 0x000fc400078e0210 */
[----:B------:R-:W2:Y:S04]  /*03b0*/  LDG.E R16, desc[UR4][R4.64+0x8] ;  /* 0x0000080404107981 */ /* 0x000ea8000c1e1900 */
[----:B------:R-:W2:Y:S01]  /*03c0*/  LDG.E R24, desc[UR4][R24.64] ;  /* 0x0000000418187981 */ /* 0x000ea2000c1e1900 */
[----:B---3--:R-:W-:Y:S01]  /*03d0*/  FFMA R14, R23, R14, R26 ;  /* 0x0000000e170e7223 */ /* 0x008fe2000000001a */
[----:B------:R-:W-:-:S03]  /*03e0*/  IADD3 R22, PT, PT, R22, 0x8, RZ ;  /* 0x0000000816167810 */ /* 0x000fc60007ffe0ff */
[----:B----4-:R-:W-:Y:S01]  /*03f0*/  FFMA R29, R29, R6, R14 ;  /* 0x000000061d1d7223 */ /* 0x010fe2000000000e */
[----:B------:R-:W-:-:S03]  /*0400*/  ISETP.NE.AND P1, PT, R22, RZ, PT ;  /* 0x000000ff1600720c */ /* 0x000fc60003f25270 */
[----:B-----5:R-:W-:Y:S01]  /*0410*/  FFMA R10, R28, R10, R29 ;  /* 0x0000000a1c0a7223 */ /* 0x020fe2000000001d */
[----:B------:R-:W-:-:S03]  /*0420*/  IADD3 R6, P2, PT, R4, 0x20, RZ ;  /* 0x0000002004067810 */ /* 0x000fc60007f5e0ff */
[----:B------:R-:W-:Y:S01]  /*0430*/  FFMA R8, R7, R8, R10 ;  /* 0x0000000807087223 */ /* 0x000fe2000000000a */
[----:B------:R-:W-:Y:S02]  /*0440*/  IADD3.X R7, PT, PT, RZ, R5, RZ, P2, !PT ;  /* 0x00000005ff077210 */ /* 0x000fe400017fe4ff */
[----:B------:R-:W-:Y:S01]  /*0450*/  LEA R18, R3, R18, 0x3 ;  /* 0x0000001203127211 */ /* 0x000fe200078e18ff */
[----:B------:R-:W-:-:S04]  /*0460*/  FFMA R9, R9, R12, R8 ;  /* 0x0000000c09097223 */ /* 0x000fc80000000008 */
[----:B--2---:R-:W-:-:S04]  /*0470*/  FFMA R16, R16, R15, R9 ;  /* 0x0000000f10107223 */ /* 0x004fc80000000009 */
[----:B------:R-:W-:Y:S01]  /*0480*/  FFMA R24, R11, R24, R16 ;  /* 0x000000180b187223 */ /* 0x000fe20000000010 */
[----:B------:R-:W-:Y:S06]  /*0490*/  @P1 BRA `(.L_x_6) ;  /* 0xfffffffc005c1947 */ /* 0x000fec000383ffff */
.L_x_5:
[----:B------:R-:W-:Y:S05]  /*04a0*/  @!P0 BRA `(.L_x_4) ;  /* 0x0000000000fc8947 */ /* 0x000fea0003800000 */
[----:B------:R-:W-:Y:S02]  /*04b0*/  ISETP.GE.U32.AND P1, PT, R27, 0x4, PT ;  /* 0x000000041b00780c */ /* 0x000fe40003f26070 */
[----:B------:R-:W-:-:S04]  /*04c0*/  LOP3.LUT R16, R2, 0x3, RZ, 0xc0, !PT ;  /* 0x0000000302107812 */ /* 0x000fc800078ec0ff */
[----:B------:R-:W-:-:S07]  /*04d0*/  ISETP.NE.AND P0, PT, R16, RZ, PT ;  /* 0x000000ff1000720c */ /* 0x000fce0003f05270 */
[----:B------:R-:W-:Y:S06]  /*04e0*/  @!P1 BRA `(.L_x_7) ;  /* 0x00000000006c9947 */ /* 0x000fec0003800000 */
[----:B------:R-:W0:Y:S01]  /*04f0*/  LDC.64 R6, c[0x0][0x388] ;  /* 0x0000e200ff067b82 */ /* 0x000e220000000a00 */
[----:B------:R-:W1:Y:S01]  /*0500*/  LDCU.64 UR6, c[0x0][0x380] ;  /* 0x00007000ff0677ac */ /* 0x000e620008000a00 */
[----:B------:R-:W-:Y:S01]  /*0510*/  IMAD R9, R21, R3, R0 ;  /* 0x0000000315097224 */ /* 0x000fe200078e0200 */
[CC--:B------:R-:W-:Y:S02]  /*0520*/  IADD3 R5, PT, PT, R20.reuse, R21.reuse, RZ ;  /* 0x0000001514057210 */ /* 0x0c0fe40007ffe0ff */
[----:B------:R-:W-:-:S03]  /*0530*/  IADD3 R10, P1, PT, R20, R21, RZ ;  /* 0x00000015140a7210 */ /* 0x000fc60007f3e0ff */
[----:B------:R-:W2:Y:S01]  /*0540*/  LDC.64 R14, c[0x0][0x380] ;  /* 0x0000e000ff0e7b82 */ /* 0x000ea20000000a00 */
[----:B0-----:R-:W-:-:S04]  /*0550*/  IMAD.WIDE R6, R9, 0x4, R6 ;  /* 0x0000000409067825 */ /* 0x001fc800078e0206 */
[----:B------:R-:W-:Y:S02]  /*0560*/  IMAD.WIDE R8, R3, 0x4, R6 ;  /* 0x0000000403087825 */ /* 0x000fe400078e0206 */
[----:B------:R-:W3:Y:S02]  /*0570*/  LDG.E R6, desc[UR4][R6.64] ;  /* 0x0000000406067981 */ /* 0x000ee4000c1e1900 */
[----:B--2---:R-:W-:Y:S01]  /*0580*/  IMAD.WIDE.U32 R14, R5, 0x4, R14 ;  /* 0x00000004050e7825 */ /* 0x004fe200078e000e */
[----:B------:R-:W-:Y:S02]  /*0590*/  IADD3.X R5, PT, PT, RZ, RZ, RZ, P1, !PT ;  /* 0x000000ffff057210 */ /* 0x000fe40000ffe4ff */
[----:B-1----:R-:W-:-:S03]  /*05a0*/  LEA R4, P1, R10, UR6, 0x2 ;  /* 0x000000060a047c11 */ /* 0x002fc6000f8210ff */
[----:B------:R-:W3:Y:S01]  /*05b0*/  LDG.E R15, desc[UR4][R14.64] ;  /* 0x000000040e0f7981 */ /* 0x000ee2000c1e1900 */
[----:B------:R-:W-:Y:S01]  /*05c0*/  LEA.HI.X R5, R10, UR7, R5, 0x2, P1 ;  /* 0x000000070a057c11 */ /* 0x000fe200088f1405 */
[C---:B------:R-:W-:Y:S02]  /*05d0*/  IMAD.WIDE R10, R3.reuse, 0x4, R8 ;  /* 0x00000004030a7825 */ /* 0x040fe400078e0208 */
[----:B------:R-:W2:Y:S04]  /*05e0*/  LDG.E R8, desc[UR4][R8.64] ;  /* 0x0000000408087981 */ /* 0x000ea8000c1e1900 */
[----:B------:R-:W2:Y:S01]  /*05f0*/  LDG.E R17, desc[UR4][R4.64+0x4] ;  /* 0x0000040404117981 */ /* 0x000ea2000c1e1900 */
[----:B------:R-:W-:-:S03]  /*0600*/  IMAD.WIDE R12, R3, 0x4, R10 ;  /* 0x00000004030c7825 */ /* 0x000fc600078e020a */
[----:B------:R-:W4:Y:S04]  /*0610*/  LDG.E R22, desc[UR4][R10.64] ;  /* 0x000000040a167981 */ /* 0x000f28000c1e1900 */
[----:B------:R-:W4:Y:S04]  /*0620*/  LDG.E R18, desc[UR4][R4.64+0x8] ;  /* 0x0000080404127981 */ /* 0x000f28000c1e1900 */
[----:B------:R-:W5:Y:S04]  /*0630*/  LDG.E R26, desc[UR4][R4.64+0xc] ;  /* 0x00000c04041a7981 */ /* 0x000f68000c1e1900 */
[----:B------:R-:W5:Y:S01]  /*0640*/  LDG.E R12, desc[UR4][R12.64] ;  /* 0x000000040c0c7981 */ /* 0x000f62000c1e1900 */
[----:B------:R-:W-:Y:S01]  /*0650*/  IADD3 R21, PT, PT, R21, 0x4, RZ ;  /* 0x0000000415157810 */ /* 0x000fe20007ffe0ff */
[----:B---3--:R-:W-:-:S04]  /*0660*/  FFMA R24, R15, R6, R24 ;  /* 0x000000060f187223 */ /* 0x008fc80000000018 */
[----:B--2---:R-:W-:-:S04]  /*0670*/  FFMA R17, R17, R8, R24 ;  /* 0x0000000811117223 */ /* 0x004fc80000000018 */
[----:B----4-:R-:W-:-:S04]  /*0680*/  FFMA R17, R18, R22, R17 ;  /* 0x0000001612117223 */ /* 0x010fc80000000011 */
[----:B-----5:R-:W-:-:S07]  /*0690*/  FFMA R24, R26, R12, R17 ;  /* 0x0000000c1a187223 */ /* 0x020fce0000000011 */
.L_x_7:
[----:B------:R-:W-:Y:S05]  /*06a0*/  @!P0 BRA `(.L_x_4) ;  /* 0x00000000007c8947 */ /* 0x000fea0003800000 */
[----:B------:R-:W-:Y:S01]  /*06b0*/  ISETP.NE.AND P1, PT, R16, 0x1, PT ;  /* 0x000000011000780c */ /* 0x000fe20003f25270 */
[----:B------:R-:W0:Y:S01]  /*06c0*/  LDC.64 R12, c[0x0][0x380] ;  /* 0x0000e000ff0c7b82 */ /* 0x000e220000000a00 */
[----:B------:R-:W-:-:S04]  /*06d0*/  LOP3.LUT R2, R2, 0x1, RZ, 0xc0, !PT ;  /* 0x0000000102027812 */ /* 0x000fc800078ec0ff */
[----:B------:R-:W-:-:S03]  /*06e0*/  ISETP.NE.U32.AND P0, PT, R2, 0x1, PT ;  /* 0x000000010200780c */ /* 0x000fc60003f05070 */
[----:B------:R-:W1:Y:S04]  /*06f0*/  LDC.64 R10, c[0x0][0x388] ;  /* 0x0000e200ff0a7b82 */ /* 0x000e680000000a00 */
[CC--:B------:R-:W-:Y:S02]  /*0700*/  @P1 IADD3 R15, PT, PT, R20.reuse, R21.reuse, RZ ;  /* 0x00000015140f1210 */ /* 0x0c0fe40007ffe0ff */
[----:B------:R-:W-:Y:S02]  /*0710*/  @P1 IADD3 R2, P2, PT, R20, R21, RZ ;  /* 0x0000001514021210 */ /* 0x000fe40007f5e0ff */
[----:B------:R-:W2:Y:S02]  /*0720*/  @P1 LDC.64 R4, c[0x0][0x380] ;  /* 0x0000e000ff041b82 */ /* 0x000ea40000000a00 */
[----:B------:R-:W-:-:S06]  /*0730*/  @P1 IADD3.X R14, PT, PT, RZ, RZ, RZ, P2, !PT ;  /* 0x000000ffff0e1210 */ /* 0x000fcc00017fe4ff */
[----:B------:R-:W3:Y:S01]  /*0740*/  LDC.64 R6, c[0x0][0x380] ;  /* 0x0000e000ff067b82 */ /* 0x000ee20000000a00 */
[----:B0-----:R-:W-:-:S04]  /*0750*/  @P1 IMAD.WIDE.U32 R12, R15, 0x4, R12 ;  /* 0x000000040f0c1825 */ /* 0x001fc800078e000c */
[C---:B------:R-:W-:Y:S01]  /*0760*/  @P1 IMAD R15, R21.reuse, R3, R0 ;  /* 0x00000003150f1224 */ /* 0x040fe200078e0200 */
[----:B------:R-:W-:Y:S01]  /*0770*/  @P1 IADD3 R21, PT, PT, R21, 0x2, RZ ;  /* 0x0000000215151810 */ /* 0x000fe20007ffe0ff */
[----:B------:R-:W4:Y:S01]  /*0780*/  @P1 LDG.E R13, desc[UR4][R12.64] ;  /* 0x000000040c0d1981 */ /* 0x000f22000c1e1900 */
[----:B------:R-:W0:Y:S01]  /*0790*/  LDC.64 R8, c[0x0][0x388] ;  /* 0x0000e200ff087b82 */ /* 0x000e220000000a00 */
[----:B-1----:R-:W-:Y:S01]  /*07a0*/  @P1 IMAD.WIDE R10, R15, 0x4, R10 ;  /* 0x000000040f0a1825 */ /* 0x002fe200078e020a */
[----:B------:R-:W-:Y:S02]  /*07b0*/  @!P0 IADD3 R17, PT, PT, R20, R21, RZ ;  /* 0x0000001514118210 */ /* 0x000fe40007ffe0ff */
[----:B--2---:R-:W-:Y:S01]  /*07c0*/  @P1 LEA R4, P2, R2, R4, 0x2 ;  /* 0x0000000402041211 */ /* 0x004fe200078410ff */
[----:B------:R-:W-:-:S03]  /*07d0*/  @!P0 IMAD R21, R21, R3, R0 ;  /* 0x0000000315158224 */ /* 0x000fc600078e0200 */
[----:B------:R-:W-:Y:S01]  /*07e0*/  @P1 LEA.HI.X R5, R2, R5, R14, 0x2, P2 ;  /* 0x0000000502051211 */ /* 0x000fe200010f140e */
[----:B------:R-:W-:Y:S01]  /*07f0*/  @P1 IMAD.WIDE R14, R3, 0x4, R10 ;  /* 0x00000004030e1825 */ /* 0x000fe200078e020a */
[----:B------:R-:W4:Y:S03]  /*0800*/  @P1 LDG.E R2, desc[UR4][R10.64] ;  /* 0x000000040a021981 */ /* 0x000f26000c1e1900 */
[----:B---3--:R-:W-:Y:S01]  /*0810*/  @!P0 IMAD.WIDE.U32 R6, R17, 0x4, R6 ;  /* 0x0000000411068825 */ /* 0x008fe200078e0006 */
[----:B------:R-:W2:Y:S04]  /*0820*/  @P1 LDG.E R5, desc[UR4][R4.64+0x4] ;  /* 0x0000040404051981 */ /* 0x000ea8000c1e1900 */
[----:B------:R-:W2:Y:S01]  /*0830*/  @P1 LDG.E R14, desc[UR4][R14.64] ;  /* 0x000000040e0e1981 */ /* 0x000ea2000c1e1900 */
[----:B0-----:R-:W-:-:S03]  /*0840*/  @!P0 IMAD.WIDE R8, R21, 0x4, R8 ;  /* 0x0000000415088825 */ /* 0x001fc600078e0208 */
[----:B------:R-:W3:Y:S04]  /*0850*/  @!P0 LDG.E R7, desc[UR4][R6.64] ;  /* 0x0000000406078981 */ /* 0x000ee8000c1e1900 */
[----:B------:R-:W3:Y:S01]  /*0860*/  @!P0 LDG.E R8, desc[UR4][R8.64] ;  /* 0x0000000408088981 */ /* 0x000ee2000c1e1900 */
[----:B----4-:R-:W-:-:S04]  /*0870*/  @P1 FFMA R2, R13, R2, R24 ;  /* 0x000000020d021223 */ /* 0x010fc80000000018 */
[----:B--2---:R-:W-:-:S04]  /*0880*/  @P1 FFMA R24, R5, R14, R2 ;  /* 0x0000000e05181223 */ /* 0x004fc80000000002 */
[----:B---3--:R-:W-:-:S07]  /*0890*/  @!P0 FFMA R24, R7, R8, R24 ;  /* 0x0000000807188223 */ /* 0x008fce0000000018 */
.L_x_4:
[----:B------:R-:W0:Y:S01]  /*08a0*/  LDC.64 R4, c[0x0][0x390] ;  /* 0x0000e400ff047b82 */ /* 0x000e220000000a00 */
[----:B------:R-:W-:-:S04]  /*08b0*/  IMAD R3, R19, R3, R0 ;  /* 0x0000000313037224 */ /* 0x000fc800078e0200 */
[----:B0-----:R-:W-:-:S05]  /*08c0*/  IMAD.WIDE R2, R3, 0x4, R4 ;  /* 0x0000000403027825 */ /* 0x001fca00078e0204 */
[----:B------:R-:W-:Y:S01]  /*08d0*/  STG.E desc[UR4][R2.64], R24 ;  /* 0x0000001802007986 */ /* 0x000fe2000c101904 */
[----:B------:R-:W-:Y:S05]  /*08e0*/  EXIT ;  /* 0x000000000000794d */ /* 0x000fea0003800000 */
.L_x_8:
        /* <DEDUP_REMOVED lines=9> */
.L_x_10:


//--------------------- .nv.shared.reserved.0     --------------------------
	.section	.nv.shared.reserved.0,"aw",@nobits
	.weak		__nv_reservedSMEM_offset_0_alias
	.size		__nv_reservedSMEM_offset_0_alias, 0, 64
	.other		__nv_reservedSMEM_offset_0_alias,@"STO_CUDA_RESERVED_SHARED STV_DEFAULT"
__nv_reservedSMEM_offset_0_alias:
	.zero		0
	.zero		64


//--------------------- .nv.constant0._Z20gemm_kernel_reg_tilePfS_S_iii --------------------------
	.section	.nv.constant0._Z20gemm_kernel_reg_tilePfS_S_iii,"a",@progbits
	.sectionflags	@""
	.align	4
.nv.constant0._Z20gemm_kernel_reg_tilePfS_S_iii:
	.zero		932


//--------------------- .nv.constant0._Z17gemm_kernel_naivePfS_S_iii --------------------------
	.section	.nv.constant0._Z17gemm_kernel_naivePfS_S_iii,"a",@progbits
	.sectionflags	@""
	.align	4
.nv.constant0._Z17gemm_kernel_naivePfS_S_iii:
	.zero		932


//--------------------- SYMBOLS --------------------------

	.type		.nv.reservedSmem.offset0,@object
	.size		.nv.reservedSmem.offset0,0x4
